	.target	sm_90a

	.elftype	@"ET_EXEC"


//--------------------- .note.nv.tkinfo           --------------------------
	.section	.note.nv.tkinfo,"",@"SHT_NOTE"
	.sectionflags	@"SHF_NOTE_NV_TKINFO"
	.tkinfo
        /*0018*/ 	.word	0x00000002
        /*0030*/ 	.string	""
        /*0030*/ 	.string	"ptxas"
        /*0030*/ 	.string	"Cuda compilation tools, release 13.0, V13.0.88"
        /*0030*/ 	.string	"Build cuda_13.0.r13.0/compiler.36424714_0"
        /*0030*/ 	.string	"-arch sm_90a -m 64 "



//--------------------- .note.nv.cuinfo           --------------------------
	.section	.note.nv.cuinfo,"",@"SHT_NOTE"
	.sectionflags	@"SHF_NOTE_NV_CUINFO"
        /*0018*/ 	.short	0x0002
        /*001a*/ 	.short	0x005a
        /*001c*/ 	.short	0x0082
	.zero		2


//--------------------- .nv.info                  --------------------------
	.section	.nv.info,"",@"SHT_CUDA_INFO"
	.align	4


	//----- nvinfo : EIATTR_REGCOUNT
	.align		4
        /*0000*/ 	.byte	0x04, 0x2f
        /*0002*/ 	.short	(.L_12 - .L_11)
	.align		4
.L_11:
        /*0004*/ 	.word	index@(_ZN7cutlass13device_kernelINS_4conv6kernel13ConvUniversalINS1_16ConvProblemShapeILNS1_8OperatorE2ELi2EEENS1_10collective14CollectiveConvINS1_46MainloopSm90TmaGmmaWarpSpecializedImplicitGemmILS5_2ELi5ELi2EN4cute5tupleIJNSA_1CILi1EEESD_SD_EEENS1_36KernelImplicitTmaWarpSpecializedSm90ELi1EEENSB_IJNSC_ILi256EEENSB_IJNSC_ILi64EEEEEESJ_EEENS_10bfloat16_tESL_NSA_8TiledMMAINSA_8MMA_AtomIJNSA_4SM904GMMA27MMA_64x64x16_F32BF16BF16_SSILNSP_5MajorE1ELSR_1ELNSP_7ScaleInE1ELSS_1EEEEEENSA_6LayoutISE_NSB_IJNSC_ILi0EEESW_SW_EEEEENSB_IJNSA_10UnderscoreESZ_SZ_EEEEENS7_6detail26Sm90ImplicitGemmTileTraitsINSA_13SM90_TMA_LOADENSA_14ComposedLayoutINSA_7SwizzleILi3ELi4ELi3EEENSA_18smem_ptr_flag_bitsILi16EEENSV_INSB_IJNSB_IJSI_NSC_ILi4EEEEEENSB_IJNSC_ILi8EEES1C_EEENSB_IJSD_NSC_ILi5EEEEEEEEENSB_IJNSB_IJSD_NSC_ILi4096EEEEEENSB_IJSI_NSC_ILi512EEEEEENSB_IJSW_NSC_ILi16384EEEEEEEEEEEEEvEENS13_INSA_20SM90_TMA_LOAD_IM2COLENS15_IS17_S19_NSV_INSB_IJNSB_IJSI_SD_EEES1D_S1F_EEENSB_IJNSB_IJSD_SW_EEES1K_NSB_IJSW_S1H_EEEEEEEEEEvEEEENS_8epilogue10collective6detail29Sm90TmaWarpSpecializedAdapterINS22_15DefaultEpilogueISL_NSB_IJlNSB_IJSD_llEEESW_EEES27_NS21_6thread17LinearCombinationISL_Li1EffLNS28_9ScaleType4KindE0ELNS_15FloatRoundStyleE2ESL_EENS_4gemm15EpilogueDefaultEEEEEvvEEEEvNT_6ParamsE)
        /*0008*/ 	.word	0x000000a8


	//----- nvinfo : EIATTR_FRAME_SIZE
	.align		4
.L_12:
        /*000c*/ 	.byte	0x04, 0x11
        /*000e*/ 	.short	(.L_14 - .L_13)
	.align		4
.L_13:
        /*0010*/ 	.word	index@(_ZN7cutlass13device_kernelINS_4conv6kernel13ConvUniversalINS1_16ConvProblemShapeILNS1_8OperatorE2ELi2EEENS1_10collective14CollectiveConvINS1_46MainloopSm90TmaGmmaWarpSpecializedImplicitGemmILS5_2ELi5ELi2EN4cute5tupleIJNSA_1CILi1EEESD_SD_EEENS1_36KernelImplicitTmaWarpSpecializedSm90ELi1EEENSB_IJNSC_ILi256EEENSB_IJNSC_ILi64EEEEEESJ_EEENS_10bfloat16_tESL_NSA_8TiledMMAINSA_8MMA_AtomIJNSA_4SM904GMMA27MMA_64x64x16_F32BF16BF16_SSILNSP_5MajorE1ELSR_1ELNSP_7ScaleInE1ELSS_1EEEEEENSA_6LayoutISE_NSB_IJNSC_ILi0EEESW_SW_EEEEENSB_IJNSA_10UnderscoreESZ_SZ_EEEEENS7_6detail26Sm90ImplicitGemmTileTraitsINSA_13SM90_TMA_LOADENSA_14ComposedLayoutINSA_7SwizzleILi3ELi4ELi3EEENSA_18smem_ptr_flag_bitsILi16EEENSV_INSB_IJNSB_IJSI_NSC_ILi4EEEEEENSB_IJNSC_ILi8EEES1C_EEENSB_IJSD_NSC_ILi5EEEEEEEEENSB_IJNSB_IJSD_NSC_ILi4096EEEEEENSB_IJSI_NSC_ILi512EEEEEENSB_IJSW_NSC_ILi16384EEEEEEEEEEEEEvEENS13_INSA_20SM90_TMA_LOAD_IM2COLENS15_IS17_S19_NSV_INSB_IJNSB_IJSI_SD_EEES1D_S1F_EEENSB_IJNSB_IJSD_SW_EEES1K_NSB_IJSW_S1H_EEEEEEEEEEvEEEENS_8epilogue10collective6detail29Sm90TmaWarpSpecializedAdapterINS22_15DefaultEpilogueISL_NSB_IJlNSB_IJSD_llEEESW_EEES27_NS21_6thread17LinearCombinationISL_Li1EffLNS28_9ScaleType4KindE0ELNS_15FloatRoundStyleE2ESL_EENS_4gemm15EpilogueDefaultEEEEEvvEEEEvNT_6ParamsE)
        /*0014*/ 	.word	0x00000000


	//----- nvinfo : EIATTR_MIN_STACK_SIZE
	.align		4
.L_14:
        /*0018*/ 	.byte	0x04, 0x12
        /*001a*/ 	.short	(.L_16 - .L_15)
	.align		4
.L_15:
        /*001c*/ 	.word	index@(_ZN7cutlass13device_kernelINS_4conv6kernel13ConvUniversalINS1_16ConvProblemShapeILNS1_8OperatorE2ELi2EEENS1_10collective14CollectiveConvINS1_46MainloopSm90TmaGmmaWarpSpecializedImplicitGemmILS5_2ELi5ELi2EN4cute5tupleIJNSA_1CILi1EEESD_SD_EEENS1_36KernelImplicitTmaWarpSpecializedSm90ELi1EEENSB_IJNSC_ILi256EEENSB_IJNSC_ILi64EEEEEESJ_EEENS_10bfloat16_tESL_NSA_8TiledMMAINSA_8MMA_AtomIJNSA_4SM904GMMA27MMA_64x64x16_F32BF16BF16_SSILNSP_5MajorE1ELSR_1ELNSP_7ScaleInE1ELSS_1EEEEEENSA_6LayoutISE_NSB_IJNSC_ILi0EEESW_SW_EEEEENSB_IJNSA_10UnderscoreESZ_SZ_EEEEENS7_6detail26Sm90ImplicitGemmTileTraitsINSA_13SM90_TMA_LOADENSA_14ComposedLayoutINSA_7SwizzleILi3ELi4ELi3EEENSA_18smem_ptr_flag_bitsILi16EEENSV_INSB_IJNSB_IJSI_NSC_ILi4EEEEEENSB_IJNSC_ILi8EEES1C_EEENSB_IJSD_NSC_ILi5EEEEEEEEENSB_IJNSB_IJSD_NSC_ILi4096EEEEEENSB_IJSI_NSC_ILi512EEEEEENSB_IJSW_NSC_ILi16384EEEEEEEEEEEEEvEENS13_INSA_20SM90_TMA_LOAD_IM2COLENS15_IS17_S19_NSV_INSB_IJNSB_IJSI_SD_EEES1D_S1F_EEENSB_IJNSB_IJSD_SW_EEES1K_NSB_IJSW_S1H_EEEEEEEEEEvEEEENS_8epilogue10collective6detail29Sm90TmaWarpSpecializedAdapterINS22_15DefaultEpilogueISL_NSB_IJlNSB_IJSD_llEEESW_EEES27_NS21_6thread17LinearCombinationISL_Li1EffLNS28_9ScaleType4KindE0ELNS_15FloatRoundStyleE2ESL_EENS_4gemm15EpilogueDefaultEEEEEvvEEEEvNT_6ParamsE)
        /*0020*/ 	.word	0x00000000
.L_16:


//--------------------- .nv.compat                --------------------------
	.section	.nv.compat,"",@"SHT_CUDA_COMPAT_INFO"
	.align	4
        /*0000*/ 	.byte	0x02, 0x09, 0x01, 0x00, 0x02, 0x02, 0x04, 0x00, 0x02, 0x05, 0x05, 0x00, 0x03, 0x07, 0x01, 0x01
        /*0010*/ 	.byte	0x02, 0x03, 0x01, 0x00, 0x02, 0x06, 0x01, 0x00, 0x04, 0x0b, 0x08, 0x00, 0x00, 0x00, 0x00, 0x00
        /*0020*/ 	.byte	0x00, 0x00, 0x00, 0x00


//--------------------- .nv.info._ZN7cutlass13device_kernelINS_4conv6kernel13ConvUniversalINS1_16ConvProblemShapeILNS1_8OperatorE2ELi2EEENS1_10collective14CollectiveConvINS1_46MainloopSm90TmaGmmaWarpSpecializedImplicitGemmILS5_2ELi5ELi2EN4cute5tupleIJNSA_1CILi1EEESD_SD_EEENS1_36KernelImplicitTmaWarpSpecializedSm90ELi1EEENSB_IJNSC_ILi256EEENSB_IJNSC_ILi64EEEEEESJ_EEENS_10bfloat16_tESL_NSA_8TiledMMAINSA_8MMA_AtomIJNSA_4SM904GMMA27MMA_64x64x16_F32BF16BF16_SSILNSP_5MajorE1ELSR_1ELNSP_7ScaleInE1ELSS_1EEEEEENSA_6LayoutISE_NSB_IJNSC_ILi0EEESW_SW_EEEEENSB_IJNSA_10UnderscoreESZ_SZ_EEEEENS7_6detail26Sm90ImplicitGemmTileTraitsINSA_13SM90_TMA_LOADENSA_14ComposedLayoutINSA_7SwizzleILi3ELi4ELi3EEENSA_18smem_ptr_flag_bitsILi16EEENSV_INSB_IJNSB_IJSI_NSC_ILi4EEEEEENSB_IJNSC_ILi8EEES1C_EEENSB_IJSD_NSC_ILi5EEEEEEEEENSB_IJNSB_IJSD_NSC_ILi4096EEEEEENSB_IJSI_NSC_ILi512EEEEEENSB_IJSW_NSC_ILi16384EEEEEEEEEEEEEvEENS13_INSA_20SM90_TMA_LOAD_IM2COLENS15_IS17_S19_NSV_INSB_IJNSB_IJSI_SD_EEES1D_S1F_EEENSB_IJNSB_IJSD_SW_EEES1K_NSB_IJSW_S1H_EEEEEEEEEEvEEEENS_8epilogue10collective6detail29Sm90TmaWarpSpecializedAdapterINS22_15DefaultEpilogueISL_NSB_IJlNSB_IJSD_llEEESW_EEES27_NS21_6thread17LinearCombinationISL_Li1EffLNS28_9ScaleType4KindE0ELNS_15FloatRoundStyleE2ESL_EENS_4gemm15EpilogueDefaultEEEEEvvEEEEvNT_6ParamsE --------------------------
	.section	.nv.info._ZN7cutlass13device_kernelINS_4conv6kernel13ConvUniversalINS1_16ConvProblemShapeILNS1_8OperatorE2ELi2EEENS1_10collective14CollectiveConvINS1_46MainloopSm90TmaGmmaWarpSpecializedImplicitGemmILS5_2ELi5ELi2EN4cute5tupleIJNSA_1CILi1EEESD_SD_EEENS1_36KernelImplicitTmaWarpSpecializedSm90ELi1EEENSB_IJNSC_ILi256EEENSB_IJNSC_ILi64EEEEEESJ_EEENS_10bfloat16_tESL_NSA_8TiledMMAINSA_8MMA_AtomIJNSA_4SM904GMMA27MMA_64x64x16_F32BF16BF16_SSILNSP_5MajorE1ELSR_1ELNSP_7ScaleInE1ELSS_1EEEEEENSA_6LayoutISE_NSB_IJNSC_ILi0EEESW_SW_EEEEENSB_IJNSA_10UnderscoreESZ_SZ_EEEEENS7_6detail26Sm90ImplicitGemmTileTraitsINSA_13SM90_TMA_LOADENSA_14ComposedLayoutINSA_7SwizzleILi3ELi4ELi3EEENSA_18smem_ptr_flag_bitsILi16EEENSV_INSB_IJNSB_IJSI_NSC_ILi4EEEEEENSB_IJNSC_ILi8EEES1C_EEENSB_IJSD_NSC_ILi5EEEEEEEEENSB_IJNSB_IJSD_NSC_ILi4096EEEEEENSB_IJSI_NSC_ILi512EEEEEENSB_IJSW_NSC_ILi16384EEEEEEEEEEEEEvEENS13_INSA_20SM90_TMA_LOAD_IM2COLENS15_IS17_S19_NSV_INSB_IJNSB_IJSI_SD_EEES1D_S1F_EEENSB_IJNSB_IJSD_SW_EEES1K_NSB_IJSW_S1H_EEEEEEEEEEvEEEENS_8epilogue10collective6detail29Sm90TmaWarpSpecializedAdapterINS22_15DefaultEpilogueISL_NSB_IJlNSB_IJSD_llEEESW_EEES27_NS21_6thread17LinearCombinationISL_Li1EffLNS28_9ScaleType4KindE0ELNS_15FloatRoundStyleE2ESL_EENS_4gemm15EpilogueDefaultEEEEEvvEEEEvNT_6ParamsE,"",@"SHT_CUDA_INFO"
	.sectionflags	@""
	.align	4


	//----- nvinfo : EIATTR_CUDA_API_VERSION
	.align		4
        /*0000*/ 	.byte	0x04, 0x37
        /*0002*/ 	.short	(.L_18 - .L_17)
.L_17:
        /*0004*/ 	.word	0x00000082


	//----- nvinfo : EIATTR_KPARAM_INFO
	.align		4
.L_18:
        /*0008*/ 	.byte	0x04, 0x17
        /*000a*/ 	.short	(.L_20 - .L_19)
.L_19:
        /*000c*/ 	.word	0x00000000
        /*0010*/ 	.short	0x0000
        /*0012*/ 	.short	0x0070
        /*0014*/ 	.byte	0x00, 0xf0, 0x01, 0x0e


	//----- nvinfo : EIATTR_SPARSE_MMA_MASK
	.align		4
.L_20:
        /*0018*/ 	.byte	0x03, 0x50
        /*001a*/ 	.short	0x0000


	//----- nvinfo : EIATTR_MAXREG_COUNT
	.align		4
        /*001c*/ 	.byte	0x03, 0x1b
        /*001e*/ 	.short	0x00ff


	//----- nvinfo : EIATTR_NUM_BARRIERS
	.align		4
        /*0020*/ 	.byte	0x02, 0x4c
        /*0022*/ 	.byte	0x01
	.zero		1


	//----- nvinfo : EIATTR_MERCURY_ISA_VERSION
	.align		4
        /*0024*/ 	.byte	0x03, 0x5f
        /*0026*/ 	.short	0x0101


	//----- nvinfo : EIATTR_COOP_GROUP_MASK_REGIDS
	.align		4
        /*0028*/ 	.byte	0x04, 0x29
        /*002a*/ 	.short	(.L_22 - .L_21)


	//   ....[0]....
.L_21:
        /*002c*/ 	.word	0xffffffff


	//   ....[1]....
        /*0030*/ 	.word	0xffffffff


	//   ....[2]....
        /*0034*/ 	.word	0xffffffff


	//----- nvinfo : EIATTR_COOP_GROUP_INSTR_OFFSETS
	.align		4
.L_22:
        /*0038*/ 	.byte	0x04, 0x28
        /*003a*/ 	.short	(.L_24 - .L_23)


	//   ....[0]....
.L_23:
        /*003c*/ 	.word	0x00000060


	//   ....[1]....
        /*0040*/ 	.word	0x00000070


	//   ....[2]....
        /*0044*/ 	.word	0x00000130


	//----- nvinfo : EIATTR_MBARRIER_INSTR_OFFSETS
	.align		4
.L_24:
        /*0048*/ 	.byte	0x04, 0x39
        /*004a*/ 	.short	(.L_26 - .L_25)


	//   ....[0]....
.L_25:
        /*004c*/ 	.word	0x00000250
        /*0050*/ 	.word	0x000000ff
        /*0054*/ 	.word	0x00032000
        /*0058*/ 	.short	0x0100
        /*005a*/ 	.byte	0x08
	.zero		1


	//   ....[1]....
        /*005c*/ 	.word	0x00000260
        /*0060*/ 	.word	0x000000ff
        /*0064*/ 	.word	0x00032028
        /*0068*/ 	.short	0x0100
        /*006a*/ 	.byte	0x08
	.zero		1


	//   ....[2]....
        /*006c*/ 	.word	0x00000270
        /*0070*/ 	.word	0x000000ff
        /*0074*/ 	.word	0x00032008
        /*0078*/ 	.short	0x0100
        /*007a*/ 	.byte	0x08
	.zero		1


	//   ....[3]....
        /*007c*/ 	.word	0x00000280
        /*0080*/ 	.word	0x000000ff
        /*0084*/ 	.word	0x00032030
        /*0088*/ 	.short	0x0100
        /*008a*/ 	.byte	0x08
	.zero		1


	//   ....[4]....
        /*008c*/ 	.word	0x00000290
        /*0090*/ 	.word	0x000000ff
        /*0094*/ 	.word	0x00032010
        /*0098*/ 	.short	0x0100
        /*009a*/ 	.byte	0x08
	.zero		1


	//   ....[5]....
        /*009c*/ 	.word	0x000002a0
        /*00a0*/ 	.word	0x000000ff
        /*00a4*/ 	.word	0x00032038
        /*00a8*/ 	.short	0x0100
        /*00aa*/ 	.byte	0x08
	.zero		1


	//   ....[6]....
        /*00ac*/ 	.word	0x000002b0
        /*00b0*/ 	.word	0x000000ff
        /*00b4*/ 	.word	0x00032018
        /*00b8*/ 	.short	0x0100
        /*00ba*/ 	.byte	0x08
	.zero		1


	//   ....[7]....
        /*00bc*/ 	.word	0x000002c0
        /*00c0*/ 	.word	0x000000ff
        /*00c4*/ 	.word	0x00032040
        /*00c8*/ 	.short	0x0100
        /*00ca*/ 	.byte	0x08
	.zero		1


	//   ....[8]....
        /*00cc*/ 	.word	0x000002d0
        /*00d0*/ 	.word	0x000000ff
        /*00d4*/ 	.word	0x00032020
        /*00d8*/ 	.short	0x0100
        /*00da*/ 	.byte	0x08
	.zero		1


	//   ....[9]....
        /*00dc*/ 	.word	0x000002e0
        /*00e0*/ 	.word	0x000000ff
        /*00e4*/ 	.word	0x00032048
        /*00e8*/ 	.short	0x0100
        /*00ea*/ 	.byte	0x08
	.zero		1


	//   ....[10]....
        /*00ec*/ 	.word	0x00000f10
        /*00f0*/ 	.word	0x00000008
        /*00f4*/ 	.word	0x00032000
        /*00f8*/ 	.short	0x010a
        /*00fa*/ 	.byte	0x3f
	.zero		1


	//   ....[11]....
        /*00fc*/ 	.word	0x00001570
        /*0100*/ 	.word	0x00000009
        /*0104*/ 	.word	0x00032000
        /*0108*/ 	.short	0x010a
        /*010a*/ 	.byte	0x3f
	.zero		1


	//   ....[12]....
        /*010c*/ 	.word	0x00001a90
        /*0110*/ 	.word	0x000000ff
        /*0114*/ 	.word	0x00000000
        /*0118*/ 	.short	0x0101
        /*011a*/ 	.byte	0x09
	.zero		1


	//   ....[13]....
        /*011c*/ 	.word	0x00001ca0
        /*0120*/ 	.word	0x00000005
        /*0124*/ 	.word	0x00000000
        /*0128*/ 	.short	0x0101
        /*012a*/ 	.byte	0x3f
	.zero		1


	//   ....[14]....
        /*012c*/ 	.word	0x0000c840
        /*0130*/ 	.word	0x00000007
        /*0134*/ 	.word	0x00032028
        /*0138*/ 	.short	0x010a
        /*013a*/ 	.byte	0x3f
	.zero		1


	//   ....[15]....
        /*013c*/ 	.word	0x0000ced0
        /*0140*/ 	.word	0x00000003
        /*0144*/ 	.word	0x00000000
        /*0148*/ 	.short	0x010a
        /*014a*/ 	.byte	0x3f
	.zero		1


	//   ....[16]....
        /*014c*/ 	.word	0x0000cf80
        /*0150*/ 	.word	0x00000000
        /*0154*/ 	.word	0x00000000
        /*0158*/ 	.short	0x010a
        /*015a*/ 	.byte	0x3f
	.zero		1


	//   ....[17]....
        /*015c*/ 	.word	0x0000d030
        /*0160*/ 	.word	0x00000000
        /*0164*/ 	.word	0x00000000
        /*0168*/ 	.short	0x010a
        /*016a*/ 	.byte	0x3f
	.zero		1


	//   ....[18]....
        /*016c*/ 	.word	0x0000d0e0
        /*0170*/ 	.word	0x00000000
        /*0174*/ 	.word	0x00000000
        /*0178*/ 	.short	0x010a
        /*017a*/ 	.byte	0x3f
	.zero		1


	//   ....[19]....
        /*017c*/ 	.word	0x0000d190
        /*0180*/ 	.word	0x00000005
        /*0184*/ 	.word	0x00000000
        /*0188*/ 	.short	0x010a
        /*018a*/ 	.byte	0x3f
	.zero		1


	//----- nvinfo : EIATTR_NUM_MBARRIERS
	.align		4
.L_26:
        /*018c*/ 	.byte	0x03, 0x38
        /*018e*/ 	.short	0x000a


	//----- nvinfo : EIATTR_EXIT_INSTR_OFFSETS
	.align		4
        /*0190*/ 	.byte	0x04, 0x1c
        /*0192*/ 	.short	(.L_28 - .L_27)


	//   ....[0]....
.L_27:
        /*0194*/ 	.word	0x00000a40


	//   ....[1]....
        /*0198*/ 	.word	0x00001ee0


	//   ....[2]....
        /*019c*/ 	.word	0x00001fe0


	//   ....[3]....
        /*01a0*/ 	.word	0x00009390


	//   ....[4]....
        /*01a4*/ 	.word	0x000093d0


	//   ....[5]....
        /*01a8*/ 	.word	0x0000c5e0


	//   ....[6]....
        /*01ac*/ 	.word	0x0000c620


	//   ....[7]....
        /*01b0*/ 	.word	0x0000c640


	//   ....[8]....
        /*01b4*/ 	.word	0x0000cdc0


	//   ....[9]....
        /*01b8*/ 	.word	0x0000d1c0


	//----- nvinfo : EIATTR_MAX_THREADS
	.align		4
.L_28:
        /*01bc*/ 	.byte	0x04, 0x05
        /*01be*/ 	.short	(.L_30 - .L_29)
.L_29:
        /*01c0*/ 	.word	0x00000100
        /*01c4*/ 	.word	0x00000001
        /*01c8*/ 	.word	0x00000001


	//----- nvinfo : EIATTR_CRS_STACK_SIZE
	.align		4
.L_30:
        /*01cc*/ 	.byte	0x04, 0x1e
        /*01ce*/ 	.short	(.L_32 - .L_31)
.L_31:
        /*01d0*/ 	.word	0x00000000


	//----- nvinfo : EIATTR_CBANK_PARAM_SIZE
	.align		4
.L_32:
        /*01d4*/ 	.byte	0x03, 0x19
        /*01d6*/ 	.short	0x03f0


	//----- nvinfo : EIATTR_PARAM_CBANK
	.align		4
        /*01d8*/ 	.byte	0x04, 0x0a
        /*01da*/ 	.short	(.L_34 - .L_33)
	.align		4
.L_33:
        /*01dc*/ 	.word	index@(.nv.constant0._ZN7cutlass13device_kernelINS_4conv6kernel13ConvUniversalINS1_16ConvProblemShapeILNS1_8OperatorE2ELi2EEENS1_10collective14CollectiveConvINS1_46MainloopSm90TmaGmmaWarpSpecializedImplicitGemmILS5_2ELi5ELi2EN4cute5tupleIJNSA_1CILi1EEESD_SD_EEENS1_36KernelImplicitTmaWarpSpecializedSm90ELi1EEENSB_IJNSC_ILi256EEENSB_IJNSC_ILi64EEEEEESJ_EEENS_10bfloat16_tESL_NSA_8TiledMMAINSA_8MMA_AtomIJNSA_4SM904GMMA27MMA_64x64x16_F32BF16BF16_SSILNSP_5MajorE1ELSR_1ELNSP_7ScaleInE1ELSS_1EEEEEENSA_6LayoutISE_NSB_IJNSC_ILi0EEESW_SW_EEEEENSB_IJNSA_10UnderscoreESZ_SZ_EEEEENS7_6detail26Sm90ImplicitGemmTileTraitsINSA_13SM90_TMA_LOADENSA_14ComposedLayoutINSA_7SwizzleILi3ELi4ELi3EEENSA_18smem_ptr_flag_bitsILi16EEENSV_INSB_IJNSB_IJSI_NSC_ILi4EEEEEENSB_IJNSC_ILi8EEES1C_EEENSB_IJSD_NSC_ILi5EEEEEEEEENSB_IJNSB_IJSD_NSC_ILi4096EEEEEENSB_IJSI_NSC_ILi512EEEEEENSB_IJSW_NSC_ILi16384EEEEEEEEEEEEEvEENS13_INSA_20SM90_TMA_LOAD_IM2COLENS15_IS17_S19_NSV_INSB_IJNSB_IJSI_SD_EEES1D_S1F_EEENSB_IJNSB_IJSD_SW_EEES1K_NSB_IJSW_S1H_EEEEEEEEEEvEEEENS_8epilogue10collective6detail29Sm90TmaWarpSpecializedAdapterINS22_15DefaultEpilogueISL_NSB_IJlNSB_IJSD_llEEESW_EEES27_NS21_6thread17LinearCombinationISL_Li1EffLNS28_9ScaleType4KindE0ELNS_15FloatRoundStyleE2ESL_EENS_4gemm15EpilogueDefaultEEEEEvvEEEEvNT_6ParamsE)
        /*01e0*/ 	.short	0x0210
        /*01e2*/ 	.short	0x03f0


	//----- nvinfo : EIATTR_SW_WAR
	.align		4
.L_34:
        /*01e4*/ 	.byte	0x04, 0x36
        /*01e6*/ 	.short	(.L_36 - .L_35)
.L_35:
        /*01e8*/ 	.word	0x00000008
.L_36:


//--------------------- .nv.callgraph             --------------------------
	.section	.nv.callgraph,"",@"SHT_CUDA_CALLGRAPH"
	.align	4
	.sectionentsize	8
	.align		4
        /*0000*/ 	.word	0x00000000
	.align		4
        /*0004*/ 	.word	0xffffffff
	.align		4
        /*0008*/ 	.word	0x00000000
	.align		4
        /*000c*/ 	.word	0xfffffffe
	.align		4
        /*0010*/ 	.word	0x00000000
	.align		4
        /*0014*/ 	.word	0xfffffffd
	.align		4
        /*0018*/ 	.word	0x00000000
	.align		4
        /*001c*/ 	.word	0xfffffffc


//--------------------- .nv.constant4             --------------------------
	.section	.nv.constant4,"a",@progbits
	.align	8
	.align		8
.nv.constant4:
        /*0000*/ 	.dword	_ZN39_INTERNAL_27d5b54e_4_k_cu_b72daf6c_31004cuda3std3__45__cpo5beginE
	.align		8
        /*0008*/ 	.dword	_ZN39_INTERNAL_27d5b54e_4_k_cu_b72daf6c_31004cuda3std3__45__cpo3endE
	.align		8
        /*0010*/ 	.dword	_ZN39_INTERNAL_27d5b54e_4_k_cu_b72daf6c_31004cuda3std3__45__cpo6cbeginE
	.align		8
        /*0018*/ 	.dword	_ZN39_INTERNAL_27d5b54e_4_k_cu_b72daf6c_31004cuda3std3__45__cpo4cendE
	.align		8
        /*0020*/ 	.dword	_ZN39_INTERNAL_27d5b54e_4_k_cu_b72daf6c_31004cuda3std3__441_GLOBAL__N__27d5b54e_4_k_cu_b72daf6c_31006ignoreE
	.align		8
        /*0028*/ 	.dword	_ZN39_INTERNAL_27d5b54e_4_k_cu_b72daf6c_31004cuda3std3__419piecewise_constructE
	.align		8
        /*0030*/ 	.dword	_ZN39_INTERNAL_27d5b54e_4_k_cu_b72daf6c_31004cuda3std3__48in_placeE
	.align		8
        /*0038*/ 	.dword	_ZN39_INTERNAL_27d5b54e_4_k_cu_b72daf6c_31004cuda3std6ranges3__45__cpo4swapE
	.align		8
        /*0040*/ 	.dword	_ZN39_INTERNAL_27d5b54e_4_k_cu_b72daf6c_31004cuda3std6ranges3__45__cpo9iter_moveE
	.align		8
        /*0048*/ 	.dword	_ZN39_INTERNAL_27d5b54e_4_k_cu_b72daf6c_31004cute7productE
	.align		8
        /*0050*/ 	.dword	_ZN39_INTERNAL_27d5b54e_4_k_cu_b72daf6c_31004cute1_E


//--------------------- .text._ZN7cutlass13device_kernelINS_4conv6kernel13ConvUniversalINS1_16ConvProblemShapeILNS1_8OperatorE2ELi2EEENS1_10collective14CollectiveConvINS1_46MainloopSm90TmaGmmaWarpSpecializedImplicitGemmILS5_2ELi5ELi2EN4cute5tupleIJNSA_1CILi1EEESD_SD_EEENS1_36KernelImplicitTmaWarpSpecializedSm90ELi1EEENSB_IJNSC_ILi256EEENSB_IJNSC_ILi64EEEEEESJ_EEENS_10bfloat16_tESL_NSA_8TiledMMAINSA_8MMA_AtomIJNSA_4SM904GMMA27MMA_64x64x16_F32BF16BF16_SSILNSP_5MajorE1ELSR_1ELNSP_7ScaleInE1ELSS_1EEEEEENSA_6LayoutISE_NSB_IJNSC_ILi0EEESW_SW_EEEEENSB_IJNSA_10UnderscoreESZ_SZ_EEEEENS7_6detail26Sm90ImplicitGemmTileTraitsINSA_13SM90_TMA_LOADENSA_14ComposedLayoutINSA_7SwizzleILi3ELi4ELi3EEENSA_18smem_ptr_flag_bitsILi16EEENSV_INSB_IJNSB_IJSI_NSC_ILi4EEEEEENSB_IJNSC_ILi8EEES1C_EEENSB_IJSD_NSC_ILi5EEEEEEEEENSB_IJNSB_IJSD_NSC_ILi4096EEEEEENSB_IJSI_NSC_ILi512EEEEEENSB_IJSW_NSC_ILi16384EEEEEEEEEEEEEvEENS13_INSA_20SM90_TMA_LOAD_IM2COLENS15_IS17_S19_NSV_INSB_IJNSB_IJSI_SD_EEES1D_S1F_EEENSB_IJNSB_IJSD_SW_EEES1K_NSB_IJSW_S1H_EEEEEEEEEEvEEEENS_8epilogue10collective6detail29Sm90TmaWarpSpecializedAdapterINS22_15DefaultEpilogueISL_NSB_IJlNSB_IJSD_llEEESW_EEES27_NS21_6thread17LinearCombinationISL_Li1EffLNS28_9ScaleType4KindE0ELNS_15FloatRoundStyleE2ESL_EENS_4gemm15EpilogueDefaultEEEEEvvEEEEvNT_6ParamsE --------------------------
	.section	.text._ZN7cutlass13device_kernelINS_4conv6kernel13ConvUniversalINS1_16ConvProblemShapeILNS1_8OperatorE2ELi2EEENS1_10collective14CollectiveConvINS1_46MainloopSm90TmaGmmaWarpSpecializedImplicitGemmILS5_2ELi5ELi2EN4cute5tupleIJNSA_1CILi1EEESD_SD_EEENS1_36KernelImplicitTmaWarpSpecializedSm90ELi1EEENSB_IJNSC_ILi256EEENSB_IJNSC_ILi64EEEEEESJ_EEENS_10bfloat16_tESL_NSA_8TiledMMAINSA_8MMA_AtomIJNSA_4SM904GMMA27MMA_64x64x16_F32BF16BF16_SSILNSP_5MajorE1ELSR_1ELNSP_7ScaleInE1ELSS_1EEEEEENSA_6LayoutISE_NSB_IJNSC_ILi0EEESW_SW_EEEEENSB_IJNSA_10UnderscoreESZ_SZ_EEEEENS7_6detail26Sm90ImplicitGemmTileTraitsINSA_13SM90_TMA_LOADENSA_14ComposedLayoutINSA_7SwizzleILi3ELi4ELi3EEENSA_18smem_ptr_flag_bitsILi16EEENSV_INSB_IJNSB_IJSI_NSC_ILi4EEEEEENSB_IJNSC_ILi8EEES1C_EEENSB_IJSD_NSC_ILi5EEEEEEEEENSB_IJNSB_IJSD_NSC_ILi4096EEEEEENSB_IJSI_NSC_ILi512EEEEEENSB_IJSW_NSC_ILi16384EEEEEEEEEEEEEvEENS13_INSA_20SM90_TMA_LOAD_IM2COLENS15_IS17_S19_NSV_INSB_IJNSB_IJSI_SD_EEES1D_S1F_EEENSB_IJNSB_IJSD_SW_EEES1K_NSB_IJSW_S1H_EEEEEEEEEEvEEEENS_8epilogue10collective6detail29Sm90TmaWarpSpecializedAdapterINS22_15DefaultEpilogueISL_NSB_IJlNSB_IJSD_llEEESW_EEES27_NS21_6thread17LinearCombinationISL_Li1EffLNS28_9ScaleType4KindE0ELNS_15FloatRoundStyleE2ESL_EENS_4gemm15EpilogueDefaultEEEEEvvEEEEvNT_6ParamsE,"ax",@progbits
	.align	128
.text._ZN7cutlass13device_kernelINS_4conv6kernel13ConvUniversalINS1_16ConvProblemShapeILNS1_8OperatorE2ELi2EEENS1_10collective14CollectiveConvINS1_46MainloopSm90TmaGmmaWarpSpecializedImplicitGemmILS5_2ELi5ELi2EN4cute5tupleIJNSA_1CILi1EEESD_SD_EEENS1_36KernelImplicitTmaWarpSpecializedSm90ELi1EEENSB_IJNSC_ILi256EEENSB_IJNSC_ILi64EEEEEESJ_EEENS_10bfloat16_tESL_NSA_8TiledMMAINSA_8MMA_AtomIJNSA_4SM904GMMA27MMA_64x64x16_F32BF16BF16_SSILNSP_5MajorE1ELSR_1ELNSP_7ScaleInE1ELSS_1EEEEEENSA_6LayoutISE_NSB_IJNSC_ILi0EEESW_SW_EEEEENSB_IJNSA_10UnderscoreESZ_SZ_EEEEENS7_6detail26Sm90ImplicitGemmTileTraitsINSA_13SM90_TMA_LOADENSA_14ComposedLayoutINSA_7SwizzleILi3ELi4ELi3EEENSA_18smem_ptr_flag_bitsILi16EEENSV_INSB_IJNSB_IJSI_NSC_ILi4EEEEEENSB_IJNSC_ILi8EEES1C_EEENSB_IJSD_NSC_ILi5EEEEEEEEENSB_IJNSB_IJSD_NSC_ILi4096EEEEEENSB_IJSI_NSC_ILi512EEEEEENSB_IJSW_NSC_ILi16384EEEEEEEEEEEEEvEENS13_INSA_20SM90_TMA_LOAD_IM2COLENS15_IS17_S19_NSV_INSB_IJNSB_IJSI_SD_EEES1D_S1F_EEENSB_IJNSB_IJSD_SW_EEES1K_NSB_IJSW_S1H_EEEEEEEEEEvEEEENS_8epilogue10collective6detail29Sm90TmaWarpSpecializedAdapterINS22_15DefaultEpilogueISL_NSB_IJlNSB_IJSD_llEEESW_EEES27_NS21_6thread17LinearCombinationISL_Li1EffLNS28_9ScaleType4KindE0ELNS_15FloatRoundStyleE2ESL_EENS_4gemm15EpilogueDefaultEEEEEvvEEEEvNT_6ParamsE:
        .type           _ZN7cutlass13device_kernelINS_4conv6kernel13ConvUniversalINS1_16ConvProblemShapeILNS1_8OperatorE2ELi2EEENS1_10collective14CollectiveConvINS1_46MainloopSm90TmaGmmaWarpSpecializedImplicitGemmILS5_2ELi5ELi2EN4cute5tupleIJNSA_1CILi1EEESD_SD_EEENS1_36KernelImplicitTmaWarpSpecializedSm90ELi1EEENSB_IJNSC_ILi256EEENSB_IJNSC_ILi64EEEEEESJ_EEENS_10bfloat16_tESL_NSA_8TiledMMAINSA_8MMA_AtomIJNSA_4SM904GMMA27MMA_64x64x16_F32BF16BF16_SSILNSP_5MajorE1ELSR_1ELNSP_7ScaleInE1ELSS_1EEEEEENSA_6LayoutISE_NSB_IJNSC_ILi0EEESW_SW_EEEEENSB_IJNSA_10UnderscoreESZ_SZ_EEEEENS7_6detail26Sm90ImplicitGemmTileTraitsINSA_13SM90_TMA_LOADENSA_14ComposedLayoutINSA_7SwizzleILi3ELi4ELi3EEENSA_18smem_ptr_flag_bitsILi16EEENSV_INSB_IJNSB_IJSI_NSC_ILi4EEEEEENSB_IJNSC_ILi8EEES1C_EEENSB_IJSD_NSC_ILi5EEEEEEEEENSB_IJNSB_IJSD_NSC_ILi4096EEEEEENSB_IJSI_NSC_ILi512EEEEEENSB_IJSW_NSC_ILi16384EEEEEEEEEEEEEvEENS13_INSA_20SM90_TMA_LOAD_IM2COLENS15_IS17_S19_NSV_INSB_IJNSB_IJSI_SD_EEES1D_S1F_EEENSB_IJNSB_IJSD_SW_EEES1K_NSB_IJSW_S1H_EEEEEEEEEEvEEEENS_8epilogue10collective6detail29Sm90TmaWarpSpecializedAdapterINS22_15DefaultEpilogueISL_NSB_IJlNSB_IJSD_llEEESW_EEES27_NS21_6thread17LinearCombinationISL_Li1EffLNS28_9ScaleType4KindE0ELNS_15FloatRoundStyleE2ESL_EENS_4gemm15EpilogueDefaultEEEEEvvEEEEvNT_6ParamsE,@function
        .size           _ZN7cutlass13device_kernelINS_4conv6kernel13ConvUniversalINS1_16ConvProblemShapeILNS1_8OperatorE2ELi2EEENS1_10collective14CollectiveConvINS1_46MainloopSm90TmaGmmaWarpSpecializedImplicitGemmILS5_2ELi5ELi2EN4cute5tupleIJNSA_1CILi1EEESD_SD_EEENS1_36KernelImplicitTmaWarpSpecializedSm90ELi1EEENSB_IJNSC_ILi256EEENSB_IJNSC_ILi64EEEEEESJ_EEENS_10bfloat16_tESL_NSA_8TiledMMAINSA_8MMA_AtomIJNSA_4SM904GMMA27MMA_64x64x16_F32BF16BF16_SSILNSP_5MajorE1ELSR_1ELNSP_7ScaleInE1ELSS_1EEEEEENSA_6LayoutISE_NSB_IJNSC_ILi0EEESW_SW_EEEEENSB_IJNSA_10UnderscoreESZ_SZ_EEEEENS7_6detail26Sm90ImplicitGemmTileTraitsINSA_13SM90_TMA_LOADENSA_14ComposedLayoutINSA_7SwizzleILi3ELi4ELi3EEENSA_18smem_ptr_flag_bitsILi16EEENSV_INSB_IJNSB_IJSI_NSC_ILi4EEEEEENSB_IJNSC_ILi8EEES1C_EEENSB_IJSD_NSC_ILi5EEEEEEEEENSB_IJNSB_IJSD_NSC_ILi4096EEEEEENSB_IJSI_NSC_ILi512EEEEEENSB_IJSW_NSC_ILi16384EEEEEEEEEEEEEvEENS13_INSA_20SM90_TMA_LOAD_IM2COLENS15_IS17_S19_NSV_INSB_IJNSB_IJSI_SD_EEES1D_S1F_EEENSB_IJNSB_IJSD_SW_EEES1K_NSB_IJSW_S1H_EEEEEEEEEEvEEEENS_8epilogue10collective6detail29Sm90TmaWarpSpecializedAdapterINS22_15DefaultEpilogueISL_NSB_IJlNSB_IJSD_llEEESW_EEES27_NS21_6thread17LinearCombinationISL_Li1EffLNS28_9ScaleType4KindE0ELNS_15FloatRoundStyleE2ESL_EENS_4gemm15EpilogueDefaultEEEEEvvEEEEvNT_6ParamsE,(.L_x_254 - _ZN7cutlass13device_kernelINS_4conv6kernel13ConvUniversalINS1_16ConvProblemShapeILNS1_8OperatorE2ELi2EEENS1_10collective14CollectiveConvINS1_46MainloopSm90TmaGmmaWarpSpecializedImplicitGemmILS5_2ELi5ELi2EN4cute5tupleIJNSA_1CILi1EEESD_SD_EEENS1_36KernelImplicitTmaWarpSpecializedSm90ELi1EEENSB_IJNSC_ILi256EEENSB_IJNSC_ILi64EEEEEESJ_EEENS_10bfloat16_tESL_NSA_8TiledMMAINSA_8MMA_AtomIJNSA_4SM904GMMA27MMA_64x64x16_F32BF16BF16_SSILNSP_5MajorE1ELSR_1ELNSP_7ScaleInE1ELSS_1EEEEEENSA_6LayoutISE_NSB_IJNSC_ILi0EEESW_SW_EEEEENSB_IJNSA_10UnderscoreESZ_SZ_EEEEENS7_6detail26Sm90ImplicitGemmTileTraitsINSA_13SM90_TMA_LOADENSA_14ComposedLayoutINSA_7SwizzleILi3ELi4ELi3EEENSA_18smem_ptr_flag_bitsILi16EEENSV_INSB_IJNSB_IJSI_NSC_ILi4EEEEEENSB_IJNSC_ILi8EEES1C_EEENSB_IJSD_NSC_ILi5EEEEEEEEENSB_IJNSB_IJSD_NSC_ILi4096EEEEEENSB_IJSI_NSC_ILi512EEEEEENSB_IJSW_NSC_ILi16384EEEEEEEEEEEEEvEENS13_INSA_20SM90_TMA_LOAD_IM2COLENS15_IS17_S19_NSV_INSB_IJNSB_IJSI_SD_EEES1D_S1F_EEENSB_IJNSB_IJSD_SW_EEES1K_NSB_IJSW_S1H_EEEEEEEEEEvEEEENS_8epilogue10collective6detail29Sm90TmaWarpSpecializedAdapterINS22_15DefaultEpilogueISL_NSB_IJlNSB_IJSD_llEEESW_EEES27_NS21_6thread17LinearCombinationISL_Li1EffLNS28_9ScaleType4KindE0ELNS_15FloatRoundStyleE2ESL_EENS_4gemm15EpilogueDefaultEEEEEvvEEEEvNT_6ParamsE)
        .other          _ZN7cutlass13device_kernelINS_4conv6kernel13ConvUniversalINS1_16ConvProblemShapeILNS1_8OperatorE2ELi2EEENS1_10collective14CollectiveConvINS1_46MainloopSm90TmaGmmaWarpSpecializedImplicitGemmILS5_2ELi5ELi2EN4cute5tupleIJNSA_1CILi1EEESD_SD_EEENS1_36KernelImplicitTmaWarpSpecializedSm90ELi1EEENSB_IJNSC_ILi256EEENSB_IJNSC_ILi64EEEEEESJ_EEENS_10bfloat16_tESL_NSA_8TiledMMAINSA_8MMA_AtomIJNSA_4SM904GMMA27MMA_64x64x16_F32BF16BF16_SSILNSP_5MajorE1ELSR_1ELNSP_7ScaleInE1ELSS_1EEEEEENSA_6LayoutISE_NSB_IJNSC_ILi0EEESW_SW_EEEEENSB_IJNSA_10UnderscoreESZ_SZ_EEEEENS7_6detail26Sm90ImplicitGemmTileTraitsINSA_13SM90_TMA_LOADENSA_14ComposedLayoutINSA_7SwizzleILi3ELi4ELi3EEENSA_18smem_ptr_flag_bitsILi16EEENSV_INSB_IJNSB_IJSI_NSC_ILi4EEEEEENSB_IJNSC_ILi8EEES1C_EEENSB_IJSD_NSC_ILi5EEEEEEEEENSB_IJNSB_IJSD_NSC_ILi4096EEEEEENSB_IJSI_NSC_ILi512EEEEEENSB_IJSW_NSC_ILi16384EEEEEEEEEEEEEvEENS13_INSA_20SM90_TMA_LOAD_IM2COLENS15_IS17_S19_NSV_INSB_IJNSB_IJSI_SD_EEES1D_S1F_EEENSB_IJNSB_IJSD_SW_EEES1K_NSB_IJSW_S1H_EEEEEEEEEEvEEEENS_8epilogue10collective6detail29Sm90TmaWarpSpecializedAdapterINS22_15DefaultEpilogueISL_NSB_IJlNSB_IJSD_llEEESW_EEES27_NS21_6thread17LinearCombinationISL_Li1EffLNS28_9ScaleType4KindE0ELNS_15FloatRoundStyleE2ESL_EENS_4gemm15EpilogueDefaultEEEEEvvEEEEvNT_6ParamsE,@"STO_CUDA_ENTRY STV_DEFAULT"
_ZN7cutlass13device_kernelINS_4conv6kernel13ConvUniversalINS1_16ConvProblemShapeILNS1_8OperatorE2ELi2EEENS1_10collective14CollectiveConvINS1_46MainloopSm90TmaGmmaWarpSpecializedImplicitGemmILS5_2ELi5ELi2EN4cute5tupleIJNSA_1CILi1EEESD_SD_EEENS1_36KernelImplicitTmaWarpSpecializedSm90ELi1EEENSB_IJNSC_ILi256EEENSB_IJNSC_ILi64EEEEEESJ_EEENS_10bfloat16_tESL_NSA_8TiledMMAINSA_8MMA_AtomIJNSA_4SM904GMMA27MMA_64x64x16_F32BF16BF16_SSILNSP_5MajorE1ELSR_1ELNSP_7ScaleInE1ELSS_1EEEEEENSA_6LayoutISE_NSB_IJNSC_ILi0EEESW_SW_EEEEENSB_IJNSA_10UnderscoreESZ_SZ_EEEEENS7_6detail26Sm90ImplicitGemmTileTraitsINSA_13SM90_TMA_LOADENSA_14ComposedLayoutINSA_7SwizzleILi3ELi4ELi3EEENSA_18smem_ptr_flag_bitsILi16EEENSV_INSB_IJNSB_IJSI_NSC_ILi4EEEEEENSB_IJNSC_ILi8EEES1C_EEENSB_IJSD_NSC_ILi5EEEEEEEEENSB_IJNSB_IJSD_NSC_ILi4096EEEEEENSB_IJSI_NSC_ILi512EEEEEENSB_IJSW_NSC_ILi16384EEEEEEEEEEEEEvEENS13_INSA_20SM90_TMA_LOAD_IM2COLENS15_IS17_S19_NSV_INSB_IJNSB_IJSI_SD_EEES1D_S1F_EEENSB_IJNSB_IJSD_SW_EEES1K_NSB_IJSW_S1H_EEEEEEEEEEvEEEENS_8epilogue10collective6detail29Sm90TmaWarpSpecializedAdapterINS22_15DefaultEpilogueISL_NSB_IJlNSB_IJSD_llEEESW_EEES27_NS21_6thread17LinearCombinationISL_Li1EffLNS28_9ScaleType4KindE0ELNS_15FloatRoundStyleE2ESL_EENS_4gemm15EpilogueDefaultEEEEEvvEEEEvNT_6ParamsE:
[----:B------:R-:W-:Y:S01]  /*0000*/  LDC R1, c[0x0][0x28] ;  /* 0x00000a00ff017b82 */ /* 0x000fe20000000800 */
[----:B------:R-:W0:Y:S01]  /*0010*/  S2R R12, SR_TID.X ;  /* 0x00000000000c7919 */ /* 0x000e220000002100 */
[----:B------:R-:W-:Y:S01]  /*0020*/  ELECT P0, URZ, PT ;  /* 0x00000000003f782f */ /* 0x000fe20003800000 */
[----:B------:R-:W-:Y:S01]  /*0030*/  BSSY B0, `(.L_x_0) ;  /* 0x000000f000007945 */ /* 0x000fe20003800000 */
[--C-:B0-----:R-:W-:Y:S02]  /*0040*/  SHF.R.U32.HI R0, RZ, 0x5, R12.reuse ;  /* 0x00000005ff007819 */ /* 0x101fe4000001160c */
[----:B------:R-:W-:-:S03]  /*0050*/  SHF.R.U32.HI R3, RZ, 0x7, R12 ;  /* 0x00000007ff037819 */ /* 0x000fc6000001160c */
[----:B------:R-:W0:Y:S04]  /*0060*/  SHFL.IDX PT, R2, R0, RZ, 0x1f ;  /* 0x00001fff00027589 */ /* 0x000e2800000e0000 */
[----:B------:R1:W2:Y:S01]  /*0070*/  SHFL.IDX PT, R8, R3, RZ, 0x1f ;  /* 0x00001fff03087589 */ /* 0x0002a200000e0000 */
[----:B0-----:R-:W-:-:S13]  /*0080*/  ISETP.NE.OR P0, PT, R2, RZ, !P0 ;  /* 0x000000ff0200720c */ /* 0x001fda0004705670 */
[----:B-12---:R-:W-:Y:S05]  /*0090*/  @P0 BRA `(.L_x_1) ;  /* 0x0000000000200947 */ /* 0x006fea0003800000 */
[----:B------:R-:W-:Y:S02]  /*00a0*/  ULDC.64 UR4, c[0x0][0x198] ;  /* 0x0000660000047ab9 */ /* 0x000fe40000000a00 */
[----:B------:R-:W-:Y:S02]  /*00b0*/  UIADD3 UR6, UP0, UR4, 0xf0, URZ ;  /* 0x000000f004067890 */ /* 0x000fe4000ff1e03f */
[----:B------:R-:W-:Y:S02]  /*00c0*/  UIADD3 UR4, UP1, UR4, 0x1f0, URZ ;  /* 0x000001f004047890 */ /* 0x000fe4000ff3e03f */
[----:B------:R-:W-:Y:S02]  /*00d0*/  UIADD3.X UR7, URZ, UR5, URZ, UP0, !UPT ;  /* 0x000000053f077290 */ /* 0x000fe400087fe43f */
[----:B------:R-:W-:-:S07]  /*00e0*/  UIADD3.X UR5, URZ, UR5, URZ, UP1, !UPT ;  /* 0x000000053f057290 */ /* 0x000fce0008ffe43f */
[----:B------:R0:W-:Y:S02]  /*00f0*/  UTMACCTL.PF [UR6] ;  /* 0x00000000060079b9 */ /* 0x0001e40008040000 */
[----:B------:R0:W-:Y:S02]  /*0100*/  UTMACCTL.PF [UR4] ;  /* 0x00000000040079b9 */ /* 0x0001e40008040000 */
[----:B0-----:R-:W-:Y:S01]  /*0110*/  NOP ;  /* 0x0000000000007918 */ /* 0x001fe20000000000 */
.L_x_1:
[----:B------:R-:W-:Y:S05]  /*0120*/  BSYNC B0 ;  /* 0x0000000000007941 */ /* 0x000fea0003800000 */
.L_x_0:
[----:B------:R-:W0:Y:S01]  /*0130*/  SHFL.IDX PT, R0, R0, RZ, 0x1f ;  /* 0x00001fff00007589 */ /* 0x000e2200000e0000 */
[----:B------:R-:W-:-:S04]  /*0140*/  SHF.R.S32.HI R3, RZ, 0x1f, R2 ;  /* 0x0000001fff037819 */ /* 0x000fc80000011402 */
[----:B------:R-:W-:Y:S02]  /*0150*/  LEA.HI R3, R3, R2, RZ, 0x2 ;  /* 0x0000000203037211 */ /* 0x000fe400078f10ff */
[----:B0-----:R-:W-:-:S13]  /*0160*/  ISETP.NE.AND P0, PT, R0, RZ, PT ;  /* 0x000000ff0000720c */ /* 0x001fda0003f05270 */
[----:B------:R-:W-:Y:S05]  /*0170*/  @P0 BRA `(.L_x_2) ;  /* 0x0000000000600947 */ /* 0x000fea0003800000 */
[----:B------:R-:W0:Y:S01]  /*0180*/  S2UR UR8, SR_CgaCtaId ;  /* 0x00000000000879c3 */ /* 0x000e220000008800 */
[----:B------:R-:W-:Y:S01]  /*0190*/  UMOV UR4, 0x400 ;  /* 0x0000040000047882 */ /* 0x000fe20000000000 */
[----:B------:R-:W-:Y:S01]  /*01a0*/  UMOV UR5, 0x1 ;  /* 0x0000000100057882 */ /* 0x000fe20000000000 */
[----:B------:R-:W-:Y:S01]  /*01b0*/  UMOV UR6, 0x80 ;  /* 0x0000008000067882 */ /* 0x000fe20000000000 */
[----:B------:R-:W-:Y:S01]  /*01c0*/  ELECT P0, URZ, PT ;  /* 0x00000000003f782f */ /* 0x000fe20003800000 */
[----:B------:R-:W-:-:S04]  /*01d0*/  UIADD3 UR6, -UR6, 0x100000, URZ ;  /* 0x0010000006067890 */ /* 0x000fc8000fffe13f */
[----:B------:R-:W-:Y:S02]  /*01e0*/  USHF.L.U32 UR7, UR6, 0xb, URZ ;  /* 0x0000000b06077899 */ /* 0x000fe4000800063f */
[----:B------:R-:W-:Y:S02]  /*01f0*/  USHF.L.U32 UR6, UR6, 0x1, URZ ;  /* 0x0000000106067899 */ /* 0x000fe4000800063f */
[----:B0-----:R-:W-:Y:S02]  /*0200*/  ULEA UR8, UR8, UR4, 0x18 ;  /* 0x0000000408087291 */ /* 0x001fe4000f8ec03f */
[----:B------:R-:W-:-:S04]  /*0210*/  UIADD3 UR4, -UR5, 0x100000, URZ ;  /* 0x0010000005047890 */ /* 0x000fc8000fffe13f */
[----:B------:R-:W-:Y:S02]  /*0220*/  USHF.L.U32 UR5, UR4, 0xb, URZ ;  /* 0x0000000b04057899 */ /* 0x000fe4000800063f */
[----:B------:R-:W-:Y:S01]  /*0230*/  USHF.L.U32 UR4, UR4, 0x1, URZ ;  /* 0x0000000104047899 */ /* 0x000fe2000800063f */
[----:B------:R-:W0:Y:S11]  /*0240*/  FENCE.VIEW.ASYNC.S ;  /* 0x00000000000073c6 */ /* 0x000e360000000000 */
[----:B0-----:R0:W1:Y:S01]  /*0250*/  SYNCS.EXCH.64 URZ, [UR8+0x32000], UR4 ;  /* 0x03200004083f75b2 */ /* 0x0010620008000100 */
[----:B------:R0:W2:Y:S01]  /*0260*/  SYNCS.EXCH.64 URZ, [UR8+0x32028], UR6 ;  /* 0x03202806083f75b2 */ /* 0x0000a20008000100 */
[----:B------:R0:W3:Y:S01]  /*0270*/  SYNCS.EXCH.64 URZ, [UR8+0x32008], UR4 ;  /* 0x03200804083f75b2 */ /* 0x0000e20008000100 */
[----:B------:R0:W4:Y:S01]  /*0280*/  SYNCS.EXCH.64 URZ, [UR8+0x32030], UR6 ;  /* 0x03203006083f75b2 */ /* 0x0001220008000100 */
[----:B------:R0:W0:Y:S01]  /*0290*/  SYNCS.EXCH.64 URZ, [UR8+0x32010], UR4 ;  /* 0x03201004083f75b2 */ /* 0x0000220008000100 */
[----:B------:R0:W0:Y:S01]  /*02a0*/  SYNCS.EXCH.64 URZ, [UR8+0x32038], UR6 ;  /* 0x03203806083f75b2 */ /* 0x0000220008000100 */
[----:B------:R0:W0:Y:S01]  /*02b0*/  SYNCS.EXCH.64 URZ, [UR8+0x32018], UR4 ;  /* 0x03201804083f75b2 */ /* 0x0000220008000100 */
[----:B------:R0:W0:Y:S01]  /*02c0*/  SYNCS.EXCH.64 URZ, [UR8+0x32040], UR6 ;  /* 0x03204006083f75b2 */ /* 0x0000220008000100 */
[----:B------:R0:W0:Y:S01]  /*02d0*/  SYNCS.EXCH.64 URZ, [UR8+0x32020], UR4 ;  /* 0x03202004083f75b2 */ /* 0x0000220008000100 */
[----:B------:R0:W0:Y:S01]  /*02e0*/  SYNCS.EXCH.64 URZ, [UR8+0x32048], UR6 ;  /* 0x03204806083f75b2 */ /* 0x0000220008000100 */
[----:B------:R-:W-:Y:S01]  /*02f0*/  NOP ;  /* 0x0000000000007918 */ /* 0x000fe20000000000 */
.L_x_2:
[----:B0-----:R-:W-:Y:S01]  /*0300*/  ULDC.64 UR4, c[0x0][0x598] ;  /* 0x0001660000047ab9 */ /* 0x001fe20000000a00 */
[----:B------:R-:W-:Y:S01]  /*0310*/  LOP3.LUT R3, R3, 0xfffffffc, RZ, 0xc0, !PT ;  /* 0xfffffffc03037812 */ /* 0x000fe200078ec0ff */
[----:B------:R-:W-:Y:S01]  /*0320*/  NOP ;  /* 0x0000000000007918 */ /* 0x000fe20000000000 */
[----:B------:R-:W-:Y:S01]  /*0330*/  ISETP.NE.U32.AND P0, PT, RZ, UR4, PT ;  /* 0x00000004ff007c0c */ /* 0x000fe2000bf05070 */
[----:B------:R-:W-:Y:S01]  /*0340*/  NOP ;  /* 0x0000000000007918 */ /* 0x000fe20000000000 */
[----:B-1234-:R-:W-:Y:S01]  /*0350*/  BAR.SYNC.DEFER_BLOCKING 0x0 ;  /* 0x0000000000007b1d */ /* 0x01efe20000010000 */
[----:B------:R-:W-:Y:S01]  /*0360*/  IMAD.IADD R7, R2, 0x1, -R3 ;  /* 0x0000000102077824 */ /* 0x000fe200078e0a03 */
[----:B------:R-:W-:Y:S02]  /*0370*/  ISETP.NE.AND.EX P0, PT, RZ, UR5, PT, P0 ;  /* 0x00000005ff007c0c */ /* 0x000fe4000bf05300 */
[C---:B------:R-:W-:Y:S02]  /*0380*/  ISETP.NE.AND P2, PT, R8.reuse, 0x1, PT ;  /* 0x000000010800780c */ /* 0x040fe40003f45270 */
[----:B------:R-:W-:Y:S01]  /*0390*/  LOP3.LUT P1, RZ, R8, R7, RZ, 0xfc, !PT ;  /* 0x0000000708ff7212 */ /* 0x000fe2000782fcff */
[----:B------:R-:W-:-:S03]  /*03a0*/  ULDC.64 UR14, c[0x0][0x208] ;  /* 0x00008200000e7ab9 */ /* 0x000fc60000000a00 */
[----:B------:R-:W-:-:S04]  /*03b0*/  SEL R3, RZ, 0x1, P1 ;  /* 0x00000001ff037807 */ /* 0x000fc80000800000 */
[----:B------:R-:W-:Y:S01]  /*03c0*/  SEL R3, R3, 0x2, P2 ;  /* 0x0000000203037807 */ /* 0x000fe20001000000 */
[----:B------:R-:W-:Y:S06]  /*03d0*/  @!P0 BRA `(.L_x_3) ;  /* 0x00000000001c8947 */ /* 0x000fec0003800000 */
[----:B------:R-:W0:Y:S02]  /*03e0*/  LDC.64 R4, c[0x0][0x598] ;  /* 0x00016600ff047b82 */ /* 0x000e240000000a00 */
[----:B0-----:R-:W2:Y:S02]  /*03f0*/  LDG.E.64 R4, desc[UR14][R4.64] ;  /* 0x0000000e04047981 */ /* 0x001ea4000c1e1b00 */
[----:B--2---:R-:W-:-:S04]  /*0400*/  ISETP.NE.U32.AND P0, PT, R4, RZ, PT ;  /* 0x000000ff0400720c */ /* 0x004fc80003f05070 */
[----:B------:R-:W-:-:S13]  /*0410*/  ISETP.NE.AND.EX P0, PT, R5, RZ, PT, P0 ;  /* 0x000000ff0500720c */ /* 0x000fda0003f05300 */
[----:B------:R-:W-:Y:S05]  /*0420*/  @!P0 BRA `(.L_x_3) ;  /* 0x0000000000088947 */ /* 0x000fea0003800000 */
[----:B------:R2:W5:Y:S01]  /*0430*/  LD.E R0, desc[UR14][R4.64] ;  /* 0x0000000e04007980 */ /* 0x000562000c101900 */
[----:B------:R-:W-:Y:S05]  /*0440*/  BRA `(.L_x_4) ;  /* 0x0000000000207947 */ /* 0x000fea0003800000 */
.L_x_3:
[----:B------:R-:W-:Y:S02]  /*0450*/  ULDC.64 UR4, c[0x0][0x588] ;  /* 0x0001620000047ab9 */ /* 0x000fe40000000a00 */
[----:B------:R-:W-:-:S04]  /*0460*/  ISETP.NE.U32.AND P0, PT, RZ, UR4, PT ;  /* 0x00000004ff007c0c */ /* 0x000fc8000bf05070 */
[----:B------:R-:W-:-:S13]  /*0470*/  ISETP.NE.AND.EX P0, PT, RZ, UR5, PT, P0 ;  /* 0x00000005ff007c0c */ /* 0x000fda000bf05300 */
[----:B------:R-:W-:Y:S05]  /*0480*/  @!P0 BRA `(.L_x_5) ;  /* 0x00000000000c8947 */ /* 0x000fea0003800000 */
[----:B------:R-:W0:Y:S02]  /*0490*/  LDC.64 R4, c[0x0][0x588] ;  /* 0x00016200ff047b82 */ /* 0x000e240000000a00 */
[----:B0-----:R1:W5:Y:S01]  /*04a0*/  LDG.E R0, desc[UR14][R4.64] ;  /* 0x0000000e04007981 */ /* 0x001362000c1e1900 */
[----:B------:R-:W-:Y:S05]  /*04b0*/  BRA `(.L_x_4) ;  /* 0x0000000000047947 */ /* 0x000fea0003800000 */
.L_x_5:
[----:B------:R-:W0:Y:S02]  /*04c0*/  LDC R0, c[0x0][0x580] ;  /* 0x00016000ff007b82 */ /* 0x000e240000000800 */
.L_x_4:
[----:B------:R-:W-:Y:S02]  /*04d0*/  ULDC.64 UR4, c[0x0][0x5a0] ;  /* 0x0001680000047ab9 */ /* 0x000fe40000000a00 */
[----:B------:R-:W-:-:S04]  /*04e0*/  ISETP.NE.U32.AND P0, PT, RZ, UR4, PT ;  /* 0x00000004ff007c0c */ /* 0x000fc8000bf05070 */
[----:B------:R-:W-:-:S13]  /*04f0*/  ISETP.NE.AND.EX P0, PT, RZ, UR5, PT, P0 ;  /* 0x00000005ff007c0c */ /* 0x000fda000bf05300 */
[----:B------:R-:W-:Y:S05]  /*0500*/  @!P0 BRA `(.L_x_6) ;  /* 0x00000000001c8947 */ /* 0x000fea0003800000 */
[----:B-12---:R-:W1:Y:S02]  /*0510*/  LDC.64 R4, c[0x0][0x5a0] ;  /* 0x00016800ff047b82 */ /* 0x006e640000000a00 */
[----:B-1----:R-:W2:Y:S02]  /*0520*/  LDG.E.64 R4, desc[UR14][R4.64] ;  /* 0x0000000e04047981 */ /* 0x002ea4000c1e1b00 */
[----:B--2---:R-:W-:-:S04]  /*0530*/  ISETP.NE.U32.AND P0, PT, R4, RZ, PT ;  /* 0x000000ff0400720c */ /* 0x004fc80003f05070 */
[----:B------:R-:W-:-:S13]  /*0540*/  ISETP.NE.AND.EX P0, PT, R5, RZ, PT, P0 ;  /* 0x000000ff0500720c */ /* 0x000fda0003f05300 */
[----:B------:R-:W-:Y:S05]  /*0550*/  @!P0 BRA `(.L_x_6) ;  /* 0x0000000000088947 */ /* 0x000fea0003800000 */
[----:B------:R1:W5:Y:S01]  /*0560*/  LD.E R2, desc[UR14][R4.64] ;  /* 0x0000000e04027980 */ /* 0x000362000c101900 */
[----:B------:R-:W-:Y:S05]  /*0570*/  BRA `(.L_x_7) ;  /* 0x0000000000207947 */ /* 0x000fea0003800000 */
.L_x_6:
[----:B------:R-:W-:Y:S02]  /*0580*/  ULDC.64 UR4, c[0x0][0x590] ;  /* 0x0001640000047ab9 */ /* 0x000fe40000000a00 */
[----:B------:R-:W-:-:S04]  /*0590*/  ISETP.NE.U32.AND P0, PT, RZ, UR4, PT ;  /* 0x00000004ff007c0c */ /* 0x000fc8000bf05070 */
[----:B------:R-:W-:-:S13]  /*05a0*/  ISETP.NE.AND.EX P0, PT, RZ, UR5, PT, P0 ;  /* 0x00000005ff007c0c */ /* 0x000fda000bf05300 */
[----:B------:R-:W-:Y:S05]  /*05b0*/  @!P0 BRA `(.L_x_8) ;  /* 0x00000000000c8947 */ /* 0x000fea0003800000 */
[----:B-12---:R-:W1:Y:S02]  /*05c0*/  LDC.64 R4, c[0x0][0x590] ;  /* 0x00016400ff047b82 */ /* 0x006e640000000a00 */
[----:B-1----:R4:W5:Y:S01]  /*05d0*/  LDG.E R2, desc[UR14][R4.64] ;  /* 0x0000000e04027981 */ /* 0x002962000c1e1900 */
[----:B------:R-:W-:Y:S05]  /*05e0*/  BRA `(.L_x_7) ;  /* 0x0000000000047947 */ /* 0x000fea0003800000 */
.L_x_8:
[----:B------:R-:W3:Y:S02]  /*05f0*/  LDC R2, c[0x0][0x584] ;  /* 0x00016100ff027b82 */ /* 0x000ee40000000800 */
.L_x_7:
[----:B-12-4-:R-:W1:Y:S01]  /*0600*/  LDC R4, c[0x0][0x4c0] ;  /* 0x00013000ff047b82 */ /* 0x016e620000000800 */
[----:B------:R-:W2:Y:S07]  /*0610*/  S2R R13, SR_CTAID.Y ;  /* 0x00000000000d7919 */ /* 0x000eae0000002600 */
[----:B------:R-:W4:Y:S01]  /*0620*/  LDC R157, c[0x0][0x4c4] ;  /* 0x00013100ff9d7b82 */ /* 0x000f220000000800 */
[----:B-1----:R-:W-:-:S05]  /*0630*/  VIADD R4, R4, 0x3f ;  /* 0x0000003f04047836 */ /* 0x002fca0000000000 */
[----:B------:R-:W-:Y:S02]  /*0640*/  SHF.R.S32.HI R5, RZ, 0x1f, R4 ;  /* 0x0000001fff057819 */ /* 0x000fe40000011404 */
[----:B----4-:R-:W-:Y:S02]  /*0650*/  IABS R16, R157 ;  /* 0x0000009d00107213 */ /* 0x010fe40000000000 */
[----:B------:R-:W-:Y:S02]  /*0660*/  LEA.HI R5, R5, R4, RZ, 0x6 ;  /* 0x0000000405057211 */ /* 0x000fe400078f30ff */
[----:B------:R-:W1:Y:S02]  /*0670*/  I2F.RP R10, R16 ;  /* 0x00000010000a7306 */ /* 0x000e640000209400 */
[----:B------:R-:W-:-:S04]  /*0680*/  SHF.R.S32.HI R6, RZ, 0x6, R5 ;  /* 0x00000006ff067819 */ /* 0x000fc80000011405 */
[-C--:B------:R-:W-:Y:S02]  /*0690*/  IABS R14, R6.reuse ;  /* 0x00000006000e7213 */ /* 0x080fe40000000000 */
[----:B------:R-:W-:Y:S02]  /*06a0*/  IABS R15, R6 ;  /* 0x00000006000f7213 */ /* 0x000fe40000000000 */
[----:B------:R-:W4:Y:S08]  /*06b0*/  I2F.RP R9, R14 ;  /* 0x0000000e00097306 */ /* 0x000f300000209400 */
[----:B-1----:R-:W-:Y:S08]  /*06c0*/  MUFU.RCP R10, R10 ;  /* 0x0000000a000a7308 */ /* 0x002ff00000001000 */
[----:B----4-:R-:W1:Y:S02]  /*06d0*/  MUFU.RCP R9, R9 ;  /* 0x0000000900097308 */ /* 0x010e640000001000 */
[----:B-1----:R-:W-:Y:S01]  /*06e0*/  VIADD R4, R9, 0xffffffe ;  /* 0x0ffffffe09047836 */ /* 0x002fe20000000000 */
[----:B--2---:R-:W-:-:S05]  /*06f0*/  IABS R9, R13 ;  /* 0x0000000d00097213 */ /* 0x004fca0000000000 */
[----:B------:R1:W2:Y:S02]  /*0700*/  F2I.FTZ.U32.TRUNC.NTZ R5, R4 ;  /* 0x0000000400057305 */ /* 0x0002a4000021f000 */
[----:B-1----:R-:W-:Y:S02]  /*0710*/  IMAD.MOV.U32 R4, RZ, RZ, RZ ;  /* 0x000000ffff047224 */ /* 0x002fe400078e00ff */
[----:B--2---:R-:W-:-:S04]  /*0720*/  IMAD.MOV R11, RZ, RZ, -R5 ;  /* 0x000000ffff0b7224 */ /* 0x004fc800078e0a05 */
[----:B------:R-:W-:-:S04]  /*0730*/  IMAD R11, R11, R14, RZ ;  /* 0x0000000e0b0b7224 */ /* 0x000fc800078e02ff */
[----:B------:R-:W-:-:S04]  /*0740*/  IMAD.HI.U32 R5, R5, R11, R4 ;  /* 0x0000000b05057227 */ /* 0x000fc800078e0004 */
[----:B------:R-:W-:Y:S02]  /*0750*/  IMAD.MOV R11, RZ, RZ, -R15 ;  /* 0x000000ffff0b7224 */ /* 0x000fe400078e0a0f */
[----:B------:R-:W-:-:S04]  /*0760*/  IMAD.HI.U32 R4, R5, R9, RZ ;  /* 0x0000000905047227 */ /* 0x000fc800078e00ff */
[----:B------:R-:W-:Y:S01]  /*0770*/  IMAD R5, R4, R11, R9 ;  /* 0x0000000b04057224 */ /* 0x000fe200078e0209 */
[----:B------:R-:W-:Y:S01]  /*0780*/  LOP3.LUT R9, R13, R6, RZ, 0x3c, !PT ;  /* 0x000000060d097212 */ /* 0x000fe200078e3cff */
[----:B------:R-:W-:-:S03]  /*0790*/  VIADD R11, R10, 0xffffffe ;  /* 0x0ffffffe0a0b7836 */ /* 0x000fc60000000000 */
[----:B------:R-:W-:Y:S02]  /*07a0*/  ISETP.GT.U32.AND P1, PT, R14, R5, PT ;  /* 0x000000050e00720c */ /* 0x000fe40003f24070 */
[----:B------:R-:W-:-:S11]  /*07b0*/  ISETP.GE.AND P2, PT, R9, RZ, PT ;  /* 0x000000ff0900720c */ /* 0x000fd60003f46270 */
[----:B------:R-:W-:Y:S02]  /*07c0*/  @!P1 IMAD.IADD R5, R5, 0x1, -R14 ;  /* 0x0000000105059824 */ /* 0x000fe400078e0a0e */
[----:B------:R-:W-:Y:S01]  /*07d0*/  @!P1 VIADD R4, R4, 0x1 ;  /* 0x0000000104049836 */ /* 0x000fe20000000000 */
[----:B------:R-:W-:Y:S02]  /*07e0*/  ISETP.NE.AND P1, PT, R6, RZ, PT ;  /* 0x000000ff0600720c */ /* 0x000fe40003f25270 */
[----:B------:R-:W-:Y:S02]  /*07f0*/  ISETP.GE.U32.AND P0, PT, R5, R14, PT ;  /* 0x0000000e0500720c */ /* 0x000fe40003f06070 */
[----:B------:R1:W2:Y:S02]  /*0800*/  F2I.FTZ.U32.TRUNC.NTZ R5, R11 ;  /* 0x0000000b00057305 */ /* 0x0002a4000021f000 */
[----:B-1----:R-:W1:Y:S09]  /*0810*/  LDC R11, c[0x0][0x290] ;  /* 0x0000a400ff0b7b82 */ /* 0x002e720000000800 */
[----:B------:R-:W-:-:S04]  /*0820*/  @P0 VIADD R4, R4, 0x1 ;  /* 0x0000000104040836 */ /* 0x000fc80000000000 */
[----:B------:R-:W-:Y:S02]  /*0830*/  IMAD.MOV.U32 R18, RZ, RZ, R4 ;  /* 0x000000ffff127224 */ /* 0x000fe400078e0004 */
[----:B--2---:R-:W-:Y:S02]  /*0840*/  IMAD.MOV R9, RZ, RZ, -R5 ;  /* 0x000000ffff097224 */ /* 0x004fe400078e0a05 */
[----:B------:R-:W-:Y:S01]  /*0850*/  @!P2 IMAD.MOV R18, RZ, RZ, -R18 ;  /* 0x000000ffff12a224 */ /* 0x000fe200078e0a12 */
[----:B------:R-:W-:Y:S01]  /*0860*/  @!P1 LOP3.LUT R18, RZ, R6, RZ, 0x33, !PT ;  /* 0x00000006ff129212 */ /* 0x000fe200078e33ff */
[----:B------:R-:W-:Y:S02]  /*0870*/  IMAD R9, R9, R16, RZ ;  /* 0x0000001009097224 */ /* 0x000fe400078e02ff */
[----:B------:R-:W-:Y:S01]  /*0880*/  IMAD.MOV.U32 R4, RZ, RZ, RZ ;  /* 0x000000ffff047224 */ /* 0x000fe200078e00ff */
[----:B------:R-:W-:-:S03]  /*0890*/  IABS R10, R18 ;  /* 0x00000012000a7213 */ /* 0x000fc60000000000 */
[----:B------:R-:W-:-:S04]  /*08a0*/  IMAD.HI.U32 R4, R5, R9, R4 ;  /* 0x0000000905047227 */ /* 0x000fc800078e0004 */
[----:B------:R-:W-:-:S04]  /*08b0*/  IMAD.MOV.U32 R5, RZ, RZ, R10 ;  /* 0x000000ffff057224 */ /* 0x000fc800078e000a */
[----:B------:R-:W-:-:S04]  /*08c0*/  IMAD.HI.U32 R4, R4, R5, RZ ;  /* 0x0000000504047227 */ /* 0x000fc800078e00ff */
[----:B------:R-:W-:-:S04]  /*08d0*/  IMAD.MOV R9, RZ, RZ, -R4 ;  /* 0x000000ffff097224 */ /* 0x000fc800078e0a04 */
[----:B------:R-:W-:Y:S02]  /*08e0*/  IMAD R5, R16, R9, R5 ;  /* 0x0000000910057224 */ /* 0x000fe400078e0205 */
[----:B------:R-:W-:-:S03]  /*08f0*/  IMAD.MOV R9, RZ, RZ, -R18 ;  /* 0x000000ffff097224 */ /* 0x000fc600078e0a12 */
[----:B------:R-:W-:Y:S01]  /*0900*/  ISETP.GT.U32.AND P1, PT, R16, R5, PT ;  /* 0x000000051000720c */ /* 0x000fe20003f24070 */
[----:B------:R-:W-:-:S12]  /*0910*/  IMAD R6, R6, R9, R13 ;  /* 0x0000000906067224 */ /* 0x000fd800078e020d */
[----:B------:R-:W-:Y:S02]  /*0920*/  @!P1 IMAD.IADD R5, R5, 0x1, -R16 ;  /* 0x0000000105059824 */ /* 0x000fe400078e0a10 */
[----:B------:R-:W-:Y:S01]  /*0930*/  @!P1 VIADD R4, R4, 0x1 ;  /* 0x0000000104049836 */ /* 0x000fe20000000000 */
[----:B------:R-:W-:Y:S02]  /*0940*/  ISETP.NE.AND P1, PT, R157, RZ, PT ;  /* 0x000000ff9d00720c */ /* 0x000fe40003f25270 */
[----:B------:R-:W-:Y:S02]  /*0950*/  ISETP.GE.U32.AND P0, PT, R5, R16, PT ;  /* 0x000000100500720c */ /* 0x000fe40003f06070 */
[----:B------:R-:W-:-:S04]  /*0960*/  LOP3.LUT R5, R18, R157, RZ, 0x3c, !PT ;  /* 0x0000009d12057212 */ /* 0x000fc800078e3cff */
[----:B------:R-:W-:Y:S01]  /*0970*/  ISETP.GE.AND P2, PT, R5, RZ, PT ;  /* 0x000000ff0500720c */ /* 0x000fe20003f46270 */
[----:B-1----:R-:W-:-:S05]  /*0980*/  VIADD R5, R11, 0x3f ;  /* 0x0000003f0b057836 */ /* 0x002fca0000000000 */
[----:B------:R-:W-:Y:S01]  /*0990*/  SHF.R.S32.HI R10, RZ, 0x1f, R5 ;  /* 0x0000001fff0a7819 */ /* 0x000fe20000011405 */
[----:B------:R-:W-:Y:S01]  /*09a0*/  @P0 VIADD R4, R4, 0x1 ;  /* 0x0000000104040836 */ /* 0x000fe20000000000 */
[----:B------:R-:W-:Y:S02]  /*09b0*/  ISETP.NE.AND P0, PT, R8, RZ, PT ;  /* 0x000000ff0800720c */ /* 0x000fe40003f05270 */
[----:B------:R-:W-:-:S03]  /*09c0*/  LEA.HI R5, R10, R5, RZ, 0x6 ;  /* 0x000000050a057211 */ /* 0x000fc600078f30ff */
[----:B------:R-:W-:Y:S01]  /*09d0*/  @!P2 IMAD.MOV R4, RZ, RZ, -R4 ;  /* 0x000000ffff04a224 */ /* 0x000fe200078e0a04 */
[----:B------:R-:W-:Y:S02]  /*09e0*/  @!P1 LOP3.LUT R4, RZ, R157, RZ, 0x33, !PT ;  /* 0x0000009dff049212 */ /* 0x000fe400078e33ff */
[----:B------:R-:W-:-:S03]  /*09f0*/  SHF.R.S32.HI R5, RZ, 0x6, R5 ;  /* 0x00000006ff057819 */ /* 0x000fc60000011405 */
[----:B------:R-:W-:-:S04]  /*0a00*/  IMAD.MOV R14, RZ, RZ, -R4 ;  /* 0x000000ffff0e7224 */ /* 0x000fc800078e0a04 */
[----:B------:R-:W-:Y:S01]  /*0a10*/  IMAD R157, R157, R14, R18 ;  /* 0x0000000e9d9d7224 */ /* 0x000fe200078e0212 */
[----:B------:R-:W-:Y:S06]  /*0a20*/  @!P0 BRA `(.L_x_9) ;  /* 0x000000bc00008947 */ /* 0x000fec0003800000 */
[----:B------:R-:W-:-:S13]  /*0a30*/  ISETP.NE.AND P0, PT, R8, 0x1, PT ;  /* 0x000000010800780c */ /* 0x000fda0003f05270 */
[----:B------:R-:W-:Y:S05]  /*0a40*/  @P0 EXIT ;  /* 0x000000000000094d */ /* 0x000fea0003800000 */
[----:B------:R-:W-:Y:S01]  /*0a50*/  ISETP.GE.AND P0, PT, R11, 0x1, PT ;  /* 0x000000010b00780c */ /* 0x000fe20003f06270 */
[----:B------:R-:W-:Y:S01]  /*0a60*/  UMOV UR4, URZ ;  /* 0x0000003f00047c82 */ /* 0x000fe20008000000 */
[----:B------:R-:W-:Y:S02]  /*0a70*/  CS2R R54, SRZ ;  /* 0x0000000000367805 */ /* 0x000fe4000001ff00 */
[----:B------:R-:W-:Y:S02]  /*0a80*/  CS2R R120, SRZ ;  /* 0x0000000000787805 */ /* 0x000fe4000001ff00 */
[----:B------:R-:W-:Y:S02]  /*0a90*/  CS2R R122, SRZ ;  /* 0x00000000007a7805 */ /* 0x000fe4000001ff00 */
[----:B------:R-:W-:Y:S02]  /*0aa0*/  CS2R R124, SRZ ;  /* 0x00000000007c7805 */ /* 0x000fe4000001ff00 */
[----:B------:R-:W-:-:S02]  /*0ab0*/  CS2R R126, SRZ ;  /* 0x00000000007e7805 */ /* 0x000fc4000001ff00 */
[----:B------:R-:W-:Y:S02]  /*0ac0*/  CS2R R128, SRZ ;  /* 0x0000000000807805 */ /* 0x000fe4000001ff00 */
        /* <DEDUP_REMOVED lines=57> */
[----:B------:R-:W-:Y:S01]  /*0e60*/  CS2R R52, SRZ ;  /* 0x0000000000347805 */ /* 0x000fe2000001ff00 */
[----:B------:R-:W-:Y:S06]  /*0e70*/  @!P0 BRA `(.L_x_10) ;  /* 0x0000000400608947 */ /* 0x000fec0003800000 */
[----:B------:R-:W-:-:S04]  /*0e80*/  LOP3.LUT R7, R3, 0x1, RZ, 0xfc, !PT ;  /* 0x0000000103077812 */ /* 0x000fc800078efcff */
[----:B------:R-:W-:-:S13]  /*0e90*/  ISETP.NE.AND P0, PT, R7, 0x3, PT ;  /* 0x000000030700780c */ /* 0x000fda0003f05270 */
[----:B------:R-:W-:Y:S05]  /*0ea0*/  @!P0 BRA `(.L_x_11) ;  /* 0x0000000000048947 */ /* 0x000fea0003800000 */
[----:B------:R-:W-:Y:S01]  /*0eb0*/  BPT.TRAP 0x1 ;  /* 0x000000040000795c */ /* 0x000fe20000300000 */
.L_x_11:
[----:B------:R-:W1:Y:S01]  /*0ec0*/  S2UR UR5, SR_CgaCtaId ;  /* 0x00000000000579c3 */ /* 0x000e620000008800 */
[----:B------:R-:W-:Y:S01]  /*0ed0*/  SHF.L.U32 R7, RZ, 0x1f, RZ ;  /* 0x0000001fff077819 */ /* 0x000fe200000006ff */
[----:B------:R-:W-:Y:S02]  /*0ee0*/  UMOV UR4, 0x400 ;  /* 0x0000040000047882 */ /* 0x000fe40000000000 */
[----:B-1----:R-:W-:-:S12]  /*0ef0*/  ULEA UR4, UR5, UR4, 0x18 ;  /* 0x0000000405047291 */ /* 0x002fd8000f8ec03f */
.L_x_12:
[----:B-1----:R-:W-:-:S04]  /*0f00*/  IMAD.U32 R8, RZ, RZ, UR4 ;  /* 0x00000004ff087e24 */ /* 0x002fc8000f8e00ff */
[----:B------:R1:W2:Y:S03]  /*0f10*/  SYNCS.PHASECHK.TRANS64.TRYWAIT P0, [R8+URZ+0x32000], R7 ;  /* 0x03200007080075a7 */ /* 0x0002a6000800017f */
[----:B--2---:R-:W-:Y:S05]  /*0f20*/  @!P0 NANOSLEEP.SYNCS 0x989680 ;  /* 0x009896800000895d */ /* 0x004fea0003900000 */
[----:B------:R-:W2:Y:S02]  /*0f30*/  @!P0 SYNCS.PHASECHK.TRANS64 P0, [R8+URZ+0x32000], R7 ;  /* 0x03200007080085a7 */ /* 0x000ea4000800007f */
[----:B--2---:R-:W-:Y:S05]  /*0f40*/  @!P0 BRA `(.L_x_12) ;  /* 0xfffffffc00ec8947 */ /* 0x004fea000383ffff */
[----:B------:R-:W-:Y:S01]  /*0f50*/  UIADD3 UR5, UR4, 0x28000, URZ ;  /* 0x0002800004057890 */ /* 0x000fe2000fffe03f */
[----:B------:R-:W-:Y:S01]  /*0f60*/  WARPGROUP.ARRIVE ;  /* 0x00000000000079c5 */ /* 0x000fe20000000000 */
[----:B------:R-:W-:Y:S02]  /*0f70*/  USHF.R.U32.HI UR4, URZ, 0x4, UR4 ;  /* 0x000000043f047899 */ /* 0x000fe40008011604 */
[----:B------:R-:W-:Y:S02]  /*0f80*/  USHF.R.U32.HI UR5, URZ, 0x4, UR5 ;  /* 0x000000043f057899 */ /* 0x000fe40008011605 */
[----:B------:R-:W-:Y:S02]  /*0f90*/  ULOP3.LUT UR4, UR4, 0x3fff, URZ, 0xc0, !UPT ;  /* 0x00003fff04047892 */ /* 0x000fe4000f8ec03f */
[----:B------:R-:W-:Y:S02]  /*0fa0*/  ULOP3.LUT UR6, UR5, 0x3fff, URZ, 0xc0, !UPT ;  /* 0x00003fff05067892 */ /* 0x000fe4000f8ec03f */
[----:B------:R-:W-:-:S02]  /*0fb0*/  UIADD3 UR5, UR4, 0x200, URZ ;  /* 0x0000020004057890 */ /* 0x000fc4000fffe03f */
[----:B------:R-:W-:Y:S02]  /*0fc0*/  UIADD3 UR7, UR4, 0x400, URZ ;  /* 0x0000040004077890 */ /* 0x000fe4000fffe03f */
[----:B------:R-:W-:Y:S01]  /*0fd0*/  UMOV UR8, UR4 ;  /* 0x0000000400087c82 */ /* 0x000fe20008000000 */
[----:B------:R-:W-:Y:S01]  /*0fe0*/  UMOV UR9, 0x40000040 ;  /* 0x4000004000097882 */ /* 0x000fe20000000000 */
[----:B------:R-:W-:Y:S01]  /*0ff0*/  UMOV UR10, UR6 ;  /* 0x00000006000a7c82 */ /* 0x000fe20008000000 */
[----:B------:R-:W-:Y:S01]  /*1000*/  UMOV UR11, 0x40000040 ;  /* 0x40000040000b7882 */ /* 0x000fe20000000000 */
[----:B------:R-:W-:Y:S01]  /*1010*/  UIADD3 UR12, UR4, 0x600, URZ ;  /* 0x00000600040c7890 */ /* 0x000fe2000fffe03f */
[----:B------:R-:W-:Y:S01]  /*1020*/  HGMMA.64x64x16.F32.BF16 R120, gdesc[UR8].tnspA.tnspB, RZ, !UPT ;  /* 0x60e00000087879f0 */ /* 0x000fe2000c7018ff */
        /* <DEDUP_REMOVED lines=12> */
[----:B------:R-:W-:-:S02]  /*10f0*/  UIADD3 UR8, UR4, 0x80, URZ ;  /* 0x0000008004087890 */ /* 0x000fc4000fffe03f */
[----:B------:R-:W-:Y:S01]  /*1100*/  UIADD3 UR10, UR6, 0x80, URZ ;  /* 0x00000080060a7890 */ /* 0x000fe2000fffe03f */
[----:B------:R-:W-:Y:S01]  /*1110*/  UMOV UR9, 0x40000040 ;  /* 0x4000004000097882 */ /* 0x000fe20000000000 */
[----:B------:R-:W-:-:S07]  /*1120*/  UMOV UR11, 0x40000040 ;  /* 0x40000040000b7882 */ /* 0x000fce0000000000 */
[----:B------:R-:W-:Y:S01]  /*1130*/  HGMMA.64x64x16.F32.BF16 R120, gdesc[UR8].tnspA.tnspB, R120 ;  /* 0x60e00000087879f0 */ /* 0x000fe20008701878 */
[----:B------:R-:W-:Y:S01]  /*1140*/  UMOV UR8, UR5 ;  /* 0x0000000500087c82 */ /* 0x000fe20008000000 */
[----:B------:R-:W-:Y:S01]  /*1150*/  UMOV UR9, 0x40000040 ;  /* 0x4000004000097882 */ /* 0x000fe20000000000 */
[----:B------:R-:W-:Y:S01]  /*1160*/  UIADD3 UR5, UR4, 0x300, URZ ;  /* 0x0000030004057890 */ /* 0x000fe2000fffe03f */
        /* <DEDUP_REMOVED lines=19> */
[----:B------:R-:W-:Y:S02]  /*12a0*/  UMOV UR9, 0x40000040 ;  /* 0x4000004000097882 */ /* 0x000fe40000000000 */
[----:B------:R-:W-:Y:S01]  /*12b0*/  HGMMA.64x64x16.F32.BF16 R56, gdesc[UR8].tnspA.tnspB, R56 ;  /* 0x60e00000083879f0 */ /* 0x000fe20008701838 */
[----:B------:R-:W-:Y:S01]  /*12c0*/  UMOV UR8, UR12 ;  /* 0x0000000c00087c82 */ /* 0x000fe20008000000 */
[----:B------:R-:W-:-:S02]  /*12d0*/  UMOV UR9, 0x40000040 ;  /* 0x4000004000097882 */ /* 0x000fc40000000000 */
[----:B------:R-:W-:Y:S01]  /*12e0*/  HGMMA.64x64x16.F32.BF16 R24, gdesc[UR8].tnspA.tnspB, R24 ;  /* 0x60e00000081879f0 */ /* 0x000fe20008701818 */
[----:B------:R-:W-:Y:S02]  /*12f0*/  UIADD3 UR8, UR4, 0x180, URZ ;  /* 0x0000018004087890 */ /* 0x000fe4000fffe03f */
[----:B------:R-:W-:Y:S02]  /*1300*/  UIADD3 UR10, UR6, 0x180, URZ ;  /* 0x00000180060a7890 */ /* 0x000fe4000fffe03f */
[----:B------:R-:W-:Y:S01]  /*1310*/  UIADD3 UR6, UR4, 0x580, URZ ;  /* 0x0000058004067890 */ /* 0x000fe2000fffe03f */
[----:B------:R-:W-:Y:S01]  /*1320*/  UMOV UR9, 0x40000040 ;  /* 0x4000004000097882 */ /* 0x000fe20000000000 */
[----:B------:R-:W-:Y:S01]  /*1330*/  UMOV UR11, 0x40000040 ;  /* 0x40000040000b7882 */ /* 0x000fe20000000000 */
[----:B------:R-:W-:-:S04]  /*1340*/  UIADD3 UR4, UR4, 0x780, URZ ;  /* 0x0000078004047890 */ /* 0x000fc8000fffe03f */
[----:B------:R-:W-:Y:S01]  /*1350*/  HGMMA.64x64x16.F32.BF16 R120, gdesc[UR8].tnspA.tnspB, R120 ;  /* 0x60e00000087879f0 */ /* 0x000fe20008701878 */
[----:B------:R-:W-:Y:S01]  /*1360*/  UMOV UR8, UR5 ;  /* 0x0000000500087c82 */ /* 0x000fe20008000000 */
[----:B------:R-:W-:Y:S02]  /*1370*/  UMOV UR9, 0x40000040 ;  /* 0x4000004000097882 */ /* 0x000fe40000000000 */
[----:B------:R-:W-:Y:S01]  /*1380*/  HGMMA.64x64x16.F32.BF16 R88, gdesc[UR8].tnspA.tnspB, R88 ;  /* 0x60e00000085879f0 */ /* 0x000fe20008701858 */
[----:B------:R-:W-:Y:S01]  /*1390*/  UMOV UR8, UR6 ;  /* 0x0000000600087c82 */ /* 0x000fe20008000000 */
[----:B------:R-:W-:Y:S02]  /*13a0*/  UMOV UR9, 0x40000040 ;  /* 0x4000004000097882 */ /* 0x000fe40000000000 */
[----:B------:R-:W-:Y:S01]  /*13b0*/  HGMMA.64x64x16.F32.BF16 R56, gdesc[UR8].tnspA.tnspB, R56 ;  /* 0x60e00000083879f0 */ /* 0x000fe20008701838 */
[----:B------:R-:W-:Y:S01]  /*13c0*/  UMOV UR8, UR4 ;  /* 0x0000000400087c82 */ /* 0x000fe20008000000 */
[----:B------:R-:W-:Y:S01]  /*13d0*/  UMOV UR9, 0x40000040 ;  /* 0x4000004000097882 */ /* 0x000fe20000000000 */
[----:B------:R-:W-:Y:S01]  /*13e0*/  UMOV UR4, 0x1 ;  /* 0x0000000100047882 */ /* 0x000fe20000000000 */
[----:B------:R-:W-:Y:S04]  /*13f0*/  HGMMA.64x64x16.F32.BF16 R24, gdesc[UR8].tnspA.tnspB, R24, gsb0 ;  /* 0x60e00000081879f0 */ /* 0x000fe80008001818 */
.L_x_10:
[----:B-1----:R-:W-:-:S05]  /*1400*/  VIMNMX R8, R5, 0x1, PT ;  /* 0x0000000105087848 */ /* 0x002fca0003fe0100 */
[----:B------:R-:W-:-:S05]  /*1410*/  IMAD.IADD R5, R5, 0x1, -R8 ;  /* 0x0000000105057824 */ /* 0x000fca00078e0a08 */
[----:B------:R-:W-:-:S13]  /*1420*/  ISETP.GE.AND P0, PT, R5, 0x1, PT ;  /* 0x000000010500780c */ /* 0x000fda0003f06270 */
[----:B------:R-:W-:Y:S05]  /*1430*/  @!P0 BRA `(.L_x_13) ;  /* 0x0000000400d08947 */ /* 0x000fea0003800000 */
[----:B------:R-:W1:Y:S01]  /*1440*/  S2UR UR5, SR_CgaCtaId ;  /* 0x00000000000579c3 */ /* 0x000e620000008800 */
[----:B------:R-:W-:Y:S01]  /*1450*/  UMOV UR6, 0x400 ;  /* 0x0000040000067882 */ /* 0x000fe20000000000 */
[----:B------:R-:W-:Y:S01]  /*1460*/  LOP3.LUT R11, R3, 0x1, RZ, 0xfc, !PT ;  /* 0x00000001030b7812 */ /* 0x000fe200078efcff */
[----:B------:R-:W-:Y:S01]  /*1470*/  IMAD.MOV.U32 R10, RZ, RZ, RZ ;  /* 0x000000ffff0a7224 */ /* 0x000fe200078e00ff */
[----:B------:R-:W-:Y:S01]  /*1480*/  UISETP.NE.U32.AND UP0, UPT, UR4, URZ, UPT ;  /* 0x0000003f0400728c */ /* 0x000fe2000bf05070 */
[----:B------:R-:W-:Y:S01]  /*1490*/  IMAD.MOV.U32 R7, RZ, RZ, R5 ;  /* 0x000000ffff077224 */ /* 0x000fe200078e0005 */
[----:B-1----:R-:W-:-:S04]  /*14a0*/  ULEA UR6, UR5, UR6, 0x18 ;  /* 0x0000000605067291 */ /* 0x002fc8000f8ec03f */
[----:B------:R-:W-:Y:S02]  /*14b0*/  UIADD3 UR5, UR6, 0x28000, URZ ;  /* 0x0002800006057890 */ /* 0x000fe4000fffe03f */
[----:B------:R-:W-:Y:S02]  /*14c0*/  USHF.R.U32.HI UR7, URZ, 0x4, UR6 ;  /* 0x000000043f077899 */ /* 0x000fe40008011606 */
[----:B------:R-:W-:Y:S02]  /*14d0*/  USHF.R.U32.HI UR5, URZ, 0x4, UR5 ;  /* 0x000000043f057899 */ /* 0x000fe40008011605 */
[----:B------:R-:W-:Y:S02]  /*14e0*/  ULOP3.LUT UR7, UR7, 0x3fff, URZ, 0xc0, !UPT ;  /* 0x00003fff07077892 */ /* 0x000fe4000f8ec03f */
[----:B------:R-:W-:-:S03]  /*14f0*/  ULOP3.LUT UR8, UR5, 0x3fff, URZ, 0xc0, !UPT ;  /* 0x00003fff05087892 */ /* 0x000fc6000f8ec03f */
[----:B------:R-:W-:-:S09]  /*1500*/  UMOV UR5, URZ ;  /* 0x0000003f00057c82 */ /* 0x000fd20008000000 */
.L_x_18:
[----:B------:R-:W-:-:S13]  /*1510*/  ISETP.NE.AND P1, PT, R11, 0x3, PT ;  /* 0x000000030b00780c */ /* 0x000fda0003f25270 */
[----:B-1----:R-:W-:Y:S05]  /*1520*/  @!P1 BRA `(.L_x_14) ;  /* 0x0000000000049947 */ /* 0x002fea0003800000 */
[----:B------:R-:W-:Y:S01]  /*1530*/  BPT.TRAP 0x1 ;  /* 0x000000040000795c */ /* 0x000fe20000300000 */
.L_x_14:
[----:B------:R-:W-:Y:S01]  /*1540*/  SHF.L.U32 R8, R10, 0x1f, RZ ;  /* 0x0000001f0a087819 */ /* 0x000fe200000006ff */
[----:B------:R-:W-:-:S12]  /*1550*/  ULEA UR9, UR4, UR6, 0x3 ;  /* 0x0000000604097291 */ /* 0x000fd8000f8e183f */
.L_x_15:
[----:B-1----:R-:W-:-:S04]  /*1560*/  IMAD.U32 R9, RZ, RZ, UR9 ;  /* 0x00000009ff097e24 */ /* 0x002fc8000f8e00ff */
[----:B------:R1:W2:Y:S03]  /*1570*/  SYNCS.PHASECHK.TRANS64.TRYWAIT P0, [R9+URZ+0x32000], R8 ;  /* 0x03200008090075a7 */ /* 0x0002a6000800017f */
[----:B--2---:R-:W-:Y:S05]  /*1580*/  @!P0 NANOSLEEP.SYNCS 0x989680 ;  /* 0x009896800000895d */ /* 0x004fea0003900000 */
[----:B------:R-:W2:Y:S02]  /*1590*/  @!P0 SYNCS.PHASECHK.TRANS64 P0, [R9+URZ+0x32000], R8 ;  /* 0x03200008090085a7 */ /* 0x000ea4000800007f */
[----:B--2---:R-:W-:Y:S05]  /*15a0*/  @!P0 BRA `(.L_x_15) ;  /* 0xfffffffc00ec8947 */ /* 0x004fea000383ffff */
[----:B------:R-:W-:Y:S01]  /*15b0*/  ULEA UR10, UR4, UR7, 0xb ;  /* 0x00000007040a7291 */ /* 0x000fe2000f8e583f */
[----:B------:R-:W-:Y:S01]  /*15c0*/  WARPGROUP.ARRIVE ;  /* 0x00000000000079c5 */ /* 0x000fe20000000000 */
[----:B------:R-:W-:Y:S02]  /*15d0*/  ULEA UR12, UR4, UR8, 0x9 ;  /* 0x00000008040c7291 */ /* 0x000fe4000f8e483f */
[----:B------:R-:W-:Y:S02]  /*15e0*/  UIADD3 UR9, UR10, 0x200, URZ ;  /* 0x000002000a097890 */ /* 0x000fe4000fffe03f */
[----:B------:R-:W-:Y:S02]  /*15f0*/  UIADD3 UR11, UR10, 0x400, URZ ;  /* 0x000004000a0b7890 */ /* 0x000fe4000fffe03f */
[----:B------:R-:W-:Y:S01]  /*1600*/  UMOV UR16, UR10 ;  /* 0x0000000a00107c82 */ /* 0x000fe20008000000 */
[----:B------:R-:W-:Y:S01]  /*1610*/  UMOV UR17, 0x40000040 ;  /* 0x4000004000117882 */ /* 0x000fe20000000000 */
[----:B------:R-:W-:Y:S01]  /*1620*/  UMOV UR18, UR12 ;  /* 0x0000000c00127c82 */ /* 0x000fe20008000000 */
[----:B------:R-:W-:Y:S01]  /*1630*/  UMOV UR19, 0x40000040 ;  /* 0x4000004000137882 */ /* 0x000fe20000000000 */
[----:B------:R-:W-:Y:S01]  /*1640*/  UIADD3 UR13, UR10, 0x600, URZ ;  /* 0x000006000a0d7890 */ /* 0x000fe2000fffe03f */
[----:B------:R-:W-:Y:S01]  /*1650*/  HGMMA.64x64x16.F32.BF16 R120, gdesc[UR16].tnspA.tnspB, R120, UP0 ;  /* 0x60e00000107879f0 */ /* 0x000fe2000bf01878 */
        /* <DEDUP_REMOVED lines=43> */
[----:B------:R-:W-:-:S02]  /*1910*/  UMOV UR17, 0x40000040 ;  /* 0x4000004000117882 */ /* 0x000fc40000000000 */
[----:B------:R-:W-:Y:S01]  /*1920*/  HGMMA.64x64x16.F32.BF16 R24, gdesc[UR16].tnspA.tnspB, R24 ;  /* 0x60e00000101879f0 */ /* 0x000fe20008701818 */
[----:B------:R-:W-:Y:S02]  /*1930*/  UIADD3 UR16, UR10, 0x180, URZ ;  /* 0x000001800a107890 */ /* 0x000fe4000fffe03f */
[----:B------:R-:W-:Y:S01]  /*1940*/  UIADD3 UR18, UR12, 0x180, URZ ;  /* 0x000001800c127890 */ /* 0x000fe2000fffe03f */
[----:B------:R-:W-:Y:S01]  /*1950*/  UMOV UR17, 0x40000040 ;  /* 0x4000004000117882 */ /* 0x000fe20000000000 */
[----:B------:R-:W-:Y:S01]  /*1960*/  UMOV UR19, 0x40000040 ;  /* 0x4000004000137882 */ /* 0x000fe20000000000 */
[----:B------:R-:W-:-:S06]  /*1970*/  UIADD3 UR10, UR10, 0x780, URZ ;  /* 0x000007800a0a7890 */ /* 0x000fcc000fffe03f */
        /* <DEDUP_REMOVED lines=8> */
[----:B------:R-:W-:-:S02]  /*1a00*/  UMOV UR17, 0x40000040 ;  /* 0x4000004000117882 */ /* 0x000fc40000000000 */
[----:B------:R-:W-:Y:S03]  /*1a10*/  HGMMA.64x64x16.F32.BF16 R24, gdesc[UR16].tnspA.tnspB, R24, gsb0 ;  /* 0x60e00000101879f0 */ /* 0x000fe60008001818 */
[----:B------:R-:W-:Y:S02]  /*1a20*/  WARPGROUP.DEPBAR.LE gsb0, 0x1 ;  /* 0x00008000000079c5 */ /* 0x000fe40000010100 */
[----:B------:R-:W-:Y:S05]  /*1a30*/  @!P1 BRA `(.L_x_16) ;  /* 0x0000000000049947 */ /* 0x000fea0003800000 */
[----:B------:R-:W-:Y:S01]  /*1a40*/  BPT.TRAP 0x1 ;  /* 0x000000040000795c */ /* 0x000fe20000300000 */
.L_x_16:
[----:B------:R-:W-:Y:S01]  /*1a50*/  ULEA UR9, UR5, UR6, 0x3 ;  /* 0x0000000605097291 */ /* 0x000fe2000f8e183f */
[----:B------:R-:W-:-:S03]  /*1a60*/  ISETP.GT.U32.AND P0, PT, R3, 0x1, PT ;  /* 0x000000010300780c */ /* 0x000fc60003f04070 */
[----:B------:R-:W-:-:S04]  /*1a70*/  UIADD3 UR9, UR9, 0x32028, URZ ;  /* 0x0003202809097890 */ /* 0x000fc8000fffe03f */
[----:B------:R-:W-:-:S09]  /*1a80*/  UPRMT UR9, URZ, 0x654, UR9 ;  /* 0x000006543f097896 */ /* 0x000fd20008000009 */
[----:B------:R-:W-:Y:S01]  /*1a90*/  SYNCS.ARRIVE.TRANS64.RED.A1T0 RZ, [UR9], RZ ;  /* 0x000000ffffff79a7 */ /* 0x000fe20008100409 */
[----:B------:R-:W-:Y:S05]  /*1aa0*/  @P0 BRA `(.L_x_17) ;  /* 0x0000000000040947 */ /* 0x000fea0003800000 */
[----:B------:R-:W-:Y:S01]  /*1ab0*/  BPT.TRAP 0x1 ;  /* 0x000000040000795c */ /* 0x000fe20000300000 */
.L_x_17:
[----:B------:R-:W-:Y:S01]  /*1ac0*/  UIADD3 UR4, UR4, 0x1, URZ ;  /* 0x0000000104047890 */ /* 0x000fe2000fffe03f */
[C---:B------:R-:W-:Y:S01]  /*1ad0*/  ISETP.GT.AND P0, PT, R7.reuse, 0x1, PT ;  /* 0x000000010700780c */ /* 0x040fe20003f04270 */
[----:B------:R-:W-:Y:S01]  /*1ae0*/  UIADD3 UR5, UR5, 0x1, URZ ;  /* 0x0000000105057890 */ /* 0x000fe2000fffe03f */
[----:B------:R-:W-:Y:S01]  /*1af0*/  VIADD R7, R7, 0xffffffff ;  /* 0xffffffff07077836 */ /* 0x000fe20000000000 */
[----:B------:R-:W-:Y:S02]  /*1b00*/  UISETP.NE.AND UP0, UPT, UR4, 0x5, UPT ;  /* 0x000000050400788c */ /* 0x000fe4000bf05270 */
[----:B------:R-:W-:Y:S02]  /*1b10*/  UISETP.NE.AND UP1, UPT, UR5, 0x5, UPT ;  /* 0x000000050500788c */ /* 0x000fe4000bf25270 */
[----:B------:R-:W-:Y:S02]  /*1b20*/  USEL UR9, URZ, 0x1, UP0 ;  /* 0x000000013f097887 */ /* 0x000fe40008000000 */
[----:B------:R-:W-:-:S02]  /*1b30*/  USEL UR4, UR4, URZ, UP0 ;  /* 0x0000003f04047287 */ /* 0x000fc40008000000 */
[----:B------:R-:W-:Y:S02]  /*1b40*/  USEL UR5, UR5, URZ, UP1 ;  /* 0x0000003f05057287 */ /* 0x000fe40008800000 */
[----:B------:R-:W-:Y:S01]  /*1b50*/  UPLOP3.LUT UP0, UPT, UPT, UPT, UPT, 0x80, 0x0 ;  /* 0x000000000000789c */ /* 0x000fe20003f0f070 */
[----:B------:R-:W-:Y:S01]  /*1b60*/  LOP3.LUT R10, R10, UR9, RZ, 0x3c, !PT ;  /* 0x000000090a0a7c12 */ /* 0x000fe2000f8e3cff */
[----:B------:R-:W-:Y:S09]  /*1b70*/  @P0 BRA `(.L_x_18) ;  /* 0xfffffff800640947 */ /* 0x000ff2000383ffff */
.L_x_13:
[----:B------:R-:W2:Y:S01]  /*1b80*/  LDC R7, c[0x0][0x290] ;  /* 0x0000a400ff077b82 */ /* 0x000ea20000000800 */
[----:B------:R-:W-:Y:S02]  /*1b90*/  WARPGROUP.DEPBAR.LE gsb0, 0x0 ;  /* 0x00008000000079c5 */ /* 0x000fe40000010000 */
[----:B--2---:R-:W-:-:S13]  /*1ba0*/  ISETP.GE.AND P0, PT, R7, 0x1, PT ;  /* 0x000000010700780c */ /* 0x004fda0003f06270 */
[----:B------:R-:W-:Y:S05]  /*1bb0*/  @!P0 BRA `(.L_x_19) ;  /* 0x0000000000448947 */ /* 0x000fea0003800000 */
[----:B------:R-:W-:-:S04]  /*1bc0*/  LOP3.LUT R7, R3, 0x1, RZ, 0xfc, !PT ;  /* 0x0000000103077812 */ /* 0x000fc800078efcff */
[----:B------:R-:W-:-:S13]  /*1bd0*/  ISETP.NE.AND P0, PT, R7, 0x3, PT ;  /* 0x000000030700780c */ /* 0x000fda0003f05270 */
[----:B------:R-:W-:Y:S05]  /*1be0*/  @!P0 BRA `(.L_x_20) ;  /* 0x0000000000048947 */ /* 0x000fea0003800000 */
[----:B------:R-:W-:Y:S01]  /*1bf0*/  BPT.TRAP 0x1 ;  /* 0x000000040000795c */ /* 0x000fe20000300000 */
.L_x_20:
[----:B------:R-:W2:Y:S01]  /*1c00*/  S2R R10, SR_CgaCtaId ;  /* 0x00000000000a7919 */ /* 0x000ea20000008800 */
[----:B-1----:R-:W-:Y:S01]  /*1c10*/  IMAD.WIDE.U32 R8, R5, -0x33333333, RZ ;  /* 0xcccccccd05087825 */ /* 0x002fe200078e00ff */
[----:B------:R-:W-:Y:S02]  /*1c20*/  MOV R7, 0x400 ;  /* 0x0000040000077802 */ /* 0x000fe40000000f00 */
[----:B------:R-:W-:Y:S02]  /*1c30*/  ISETP.GT.U32.AND P0, PT, R3, 0x1, PT ;  /* 0x000000010300780c */ /* 0x000fe40003f04070 */
[----:B------:R-:W-:-:S05]  /*1c40*/  SHF.R.U32.HI R8, RZ, 0x2, R9 ;  /* 0x00000002ff087819 */ /* 0x000fca0000011609 */
[----:B------:R-:W-:Y:S01]  /*1c50*/  IMAD R5, R8, -0x5, R5 ;  /* 0xfffffffb08057824 */ /* 0x000fe200078e0205 */
[----:B--2---:R-:W-:-:S05]  /*1c60*/  LEA R10, R10, R7, 0x18 ;  /* 0x000000070a0a7211 */ /* 0x004fca00078ec0ff */
[----:B------:R-:W-:-:S04]  /*1c70*/  IMAD R5, R5, 0x8, R10 ;  /* 0x0000000805057824 */ /* 0x000fc800078e020a */
[----:B------:R-:W-:-:S05]  /*1c80*/  VIADD R5, R5, 0x32028 ;  /* 0x0003202805057836 */ /* 0x000fca0000000000 */
[----:B------:R-:W-:-:S04]  /*1c90*/  PRMT R5, RZ, 0x654, R5 ;  /* 0x00000654ff057816 */ /* 0x000fc80000000005 */
[----:B------:R2:W-:Y:S01]  /*1ca0*/  SYNCS.ARRIVE.TRANS64.RED.A1T0 RZ, [R5+URZ], RZ ;  /* 0x000000ff05ff79a7 */ /* 0x0005e2000810043f */
[----:B------:R-:W-:Y:S05]  /*1cb0*/  @P0 BRA `(.L_x_19) ;  /* 0x0000000000040947 */ /* 0x000fea0003800000 */
[----:B------:R-:W-:Y:S01]  /*1cc0*/  BPT.TRAP 0x1 ;  /* 0x000000040000795c */ /* 0x000fe20000300000 */
.L_x_19:
[----:B-1----:R-:W1:Y:S01]  /*1cd0*/  S2R R8, SR_TID.X ;  /* 0x0000000000087919 */ /* 0x002e620000002100 */
[----:B------:R-:W4:Y:S01]  /*1ce0*/  LDC.64 R10, c[0x0][0x280] ;  /* 0x0000a000ff0a7b82 */ /* 0x000f220000000a00 */
[----:B------:R-:W-:Y:S01]  /*1cf0*/  IMAD.SHL.U32 R6, R6, 0x40, RZ ;  /* 0x0000004006067824 */ /* 0x000fe200078e00ff */
[----:B------:R-:W-:Y:S01]  /*1d00*/  ULDC.64 UR4, c[0x0][0x5e0] ;  /* 0x0001780000047ab9 */ /* 0x000fe20000000a00 */
[----:B------:R-:W0:Y:S01]  /*1d10*/  S2R R13, SR_CTAID.X ;  /* 0x00000000000d7919 */ /* 0x000e220000002500 */
[----:B------:R-:W-:-:S04]  /*1d20*/  SHF.R.S32.HI R17, RZ, 0x1f, R4 ;  /* 0x0000001fff117819 */ /* 0x000fc80000011404 */
[----:B------:R-:W3:Y:S01]  /*1d30*/  LDC.64 R14, c[0x0][0x5d0] ;  /* 0x00017400ff0e7b82 */ /* 0x000ee20000000a00 */
[----:B----4-:R-:W-:Y:S02]  /*1d40*/  ISETP.GE.AND P0, PT, R6, R11, PT ;  /* 0x0000000b0600720c */ /* 0x010fe40003f06270 */
[----:B-1----:R-:W-:-:S04]  /*1d50*/  SHF.R.S32.HI R3, RZ, 0x1f, R8 ;  /* 0x0000001fff037819 */ /* 0x002fc80000011408 */
[----:B------:R-:W-:-:S04]  /*1d60*/  LEA.HI R3, R3, R8, RZ, 0x7 ;  /* 0x0000000803037211 */ /* 0x000fc800078f38ff */
[----:B------:R-:W-:-:S05]  /*1d70*/  LOP3.LUT R3, R3, 0xffffff80, RZ, 0xc0, !PT ;  /* 0xffffff8003037812 */ /* 0x000fca00078ec0ff */
[----:B------:R-:W-:-:S05]  /*1d80*/  IMAD.IADD R3, R8, 0x1, -R3 ;  /* 0x0000000108037824 */ /* 0x000fca00078e0a03 */
[----:B------:R-:W-:-:S04]  /*1d90*/  SHF.R.S32.HI R12, RZ, 0x1f, R3 ;  /* 0x0000001fff0c7819 */ /* 0x000fc80000011403 */
[----:B--2---:R-:W-:-:S04]  /*1da0*/  LEA.HI R5, R12, R3, RZ, 0x2 ;  /* 0x000000030c057211 */ /* 0x004fc800078f10ff */
[--C-:B------:R-:W-:Y:S02]  /*1db0*/  SHF.R.S32.HI R8, RZ, 0x2, R5.reuse ;  /* 0x00000002ff087819 */ /* 0x100fe40000011405 */
[----:B------:R-:W-:-:S04]  /*1dc0*/  SHF.R.S32.HI R7, RZ, 0x1f, R5 ;  /* 0x0000001fff077819 */ /* 0x000fc80000011405 */
[----:B------:R-:W-:-:S04]  /*1dd0*/  LEA.HI R7, R7, R8, RZ, 0x3 ;  /* 0x0000000807077211 */ /* 0x000fc800078f18ff */
[----:B------:R-:W-:-:S05]  /*1de0*/  LOP3.LUT R7, R7, 0xfffffff8, RZ, 0xc0, !PT ;  /* 0xfffffff807077812 */ /* 0x000fca00078ec0ff */
[----:B------:R-:W-:Y:S01]  /*1df0*/  IMAD.IADD R8, R8, 0x1, -R7 ;  /* 0x0000000108087824 */ /* 0x000fe200078e0a07 */
[----:B------:R-:W-:Y:S02]  /*1e00*/  LEA.HI R7, R12, R3, RZ, 0x5 ;  /* 0x000000030c077211 */ /* 0x000fe400078f28ff */
[----:B------:R-:W-:Y:S01]  /*1e10*/  LOP3.LUT R12, R5, 0xfffffffc, RZ, 0xc0, !PT ;  /* 0xfffffffc050c7812 */ /* 0x000fe200078ec0ff */
[----:B0-----:R-:W-:Y:S01]  /*1e20*/  IMAD.SHL.U32 R5, R13, 0x100, RZ ;  /* 0x000001000d057824 */ /* 0x001fe200078e00ff */
[----:B------:R-:W-:Y:S02]  /*1e30*/  SHF.R.S32.HI R9, RZ, 0x1f, R8 ;  /* 0x0000001fff097819 */ /* 0x000fe40000011408 */
[----:B------:R-:W-:Y:S01]  /*1e40*/  SHF.R.S32.HI R7, RZ, 0x5, R7 ;  /* 0x00000005ff077819 */ /* 0x000fe20000011407 */
[----:B------:R-:W-:Y:S01]  /*1e50*/  IMAD.IADD R16, R3, 0x1, -R12 ;  /* 0x0000000103107824 */ /* 0x000fe200078e0a0c */
[----:B------:R-:W-:Y:S02]  /*1e60*/  ISETP.GE.OR P0, PT, R5, R10, P0 ;  /* 0x0000000a0500720c */ /* 0x000fe40000706670 */
[----:B------:R-:W-:Y:S01]  /*1e70*/  SHF.R.S32.HI R3, RZ, 0x1f, R6 ;  /* 0x0000001fff037819 */ /* 0x000fe20000011406 */
[----:B------:R-:W-:-:S04]  /*1e80*/  IMAD.WIDE R164, R7, 0x10, R8 ;  /* 0x0000001007a47825 */ /* 0x000fc800078e0208 */
[----:B------:R-:W-:Y:S02]  /*1e90*/  IMAD.SHL.U32 R12, R16, 0x2, RZ ;  /* 0x00000002100c7824 */ /* 0x000fe400078e00ff */
[----:B------:R-:W-:-:S03]  /*1ea0*/  IMAD.WIDE R164, R13, 0x100, R164 ;  /* 0x000001000da47825 */ /* 0x000fc600078e02a4 */
[--C-:B------:R-:W-:Y:S01]  /*1eb0*/  SHF.R.S32.HI R13, RZ, 0x1f, R12.reuse ;  /* 0x0000001fff0d7819 */ /* 0x100fe2000001140c */
[-C--:B---3--:R-:W-:Y:S02]  /*1ec0*/  IMAD R20, R165, R14.reuse, RZ ;  /* 0x0000000ea5147224 */ /* 0x088fe400078e02ff */
[----:B------:R-:W-:Y:S01]  /*1ed0*/  IMAD.WIDE.U32 R18, R164, R14, R12 ;  /* 0x0000000ea4127225 */ /* 0x000fe200078e000c */
[----:B------:R-:W-:Y:S06]  /*1ee0*/  @P0 EXIT ;  /* 0x000000000000094d */ /* 0x000fec0003800000 */
[----:B------:R-:W-:Y:S01]  /*1ef0*/  ULDC.64 UR6, c[0x0][0x288] ;  /* 0x0000a20000067ab9 */ /* 0x000fe20000000a00 */
[----:B------:R-:W-:Y:S01]  /*1f00*/  IMAD R20, R164, R15, R20 ;  /* 0x0000000fa4147224 */ /* 0x000fe200078e0214 */
[----:B------:R-:W-:Y:S01]  /*1f10*/  ISETP.GE.AND P0, PT, R157, UR6, PT ;  /* 0x000000069d007c0c */ /* 0x000fe2000bf06270 */
[----:B------:R-:W-:Y:S01]  /*1f20*/  IMAD R9, R17, UR4, RZ ;  /* 0x0000000411097c24 */ /* 0x000fe2000f8e02ff */
[----:B------:R-:W-:Y:S01]  /*1f30*/  IADD3 R18, P1, R6, R18, RZ ;  /* 0x0000001206127210 */ /* 0x000fe20007f3e0ff */
[----:B------:R-:W-:Y:S01]  /*1f40*/  IMAD R5, R7, -0x10, -R5 ;  /* 0xfffffff007057824 */ /* 0x000fe200078e0a05 */
[C---:B------:R-:W-:Y:S01]  /*1f50*/  ISETP.GE.OR P0, PT, R4.reuse, UR7, P0 ;  /* 0x0000000704007c0c */ /* 0x040fe20008706670 */
[----:B------:R-:W-:Y:S01]  /*1f60*/  IMAD R9, R4, UR5, R9 ;  /* 0x0000000504097c24 */ /* 0x000fe2000f8e0209 */
[----:B------:R-:W-:Y:S01]  /*1f70*/  IADD3.X R19, R3, R19, R20, P1, !PT ;  /* 0x0000001303137210 */ /* 0x000fe20000ffe414 */
[----:B------:R-:W-:Y:S01]  /*1f80*/  IMAD R7, R16, -0x2, R11 ;  /* 0xfffffffe10077824 */ /* 0x000fe200078e020b */
[----:B------:R-:W-:-:S02]  /*1f90*/  IADD3 R5, R5, R10, -R8 ;  /* 0x0000000a05057210 */ /* 0x000fc40007ffe808 */
[----:B------:R-:W-:Y:S01]  /*1fa0*/  SHF.R.S32.HI R8, RZ, 0x1f, R157 ;  /* 0x0000001fff087819 */ /* 0x000fe2000001149d */
[----:B------:R-:W-:Y:S01]  /*1fb0*/  IMAD.WIDE.U32 R18, R4, UR4, R18 ;  /* 0x0000000404127c25 */ /* 0x000fe2000f8e0012 */
[----:B------:R-:W-:-:S03]  /*1fc0*/  ULDC.64 UR4, c[0x0][0x5d8] ;  /* 0x0001760000047ab9 */ /* 0x000fc60000000a00 */
[----:B------:R-:W-:Y:S02]  /*1fd0*/  IMAD.IADD R11, R19, 0x1, R9 ;  /* 0x00000001130b7824 */ /* 0x000fe400078e0209 */
[----:B------:R-:W-:Y:S05]  /*1fe0*/  @P0 EXIT ;  /* 0x000000000000094d */ /* 0x000fea0003800000 */
[----:B-----5:R-:W-:Y:S01]  /*1ff0*/  FSETP.NEU.AND P1, PT, R2, RZ, PT ;  /* 0x000000ff0200720b */ /* 0x020fe20003f2d000 */
[----:B------:R-:W-:Y:S01]  /*2000*/  IMAD.IADD R7, R7, 0x1, -R6 ;  /* 0x0000000107077824 */ /* 0x000fe200078e0a06 */
[----:B------:R-:W-:Y:S01]  /*2010*/  ULDC.64 UR6, c[0x0][0x5b8] ;  /* 0x00016e0000067ab9 */ /* 0x000fe20000000a00 */
[----:B------:R-:W-:Y:S02]  /*2020*/  IMAD.MOV.U32 R10, RZ, RZ, R18 ;  /* 0x000000ffff0a7224 */ /* 0x000fe400078e0012 */
[C---:B------:R-:W-:Y:S01]  /*2030*/  IMAD R16, R8.reuse, UR4, RZ ;  /* 0x0000000408107c24 */ /* 0x040fe2000f8e02ff */
[----:B------:R-:W-:Y:S01]  /*2040*/  ISETP.GT.AND P4, PT, R7, RZ, PT ;  /* 0x000000ff0700720c */ /* 0x000fe20003f84270 */
[----:B------:R-:W-:Y:S02]  /*2050*/  IMAD R8, R8, UR6, RZ ;  /* 0x0000000608087c24 */ /* 0x000fe4000f8e02ff */
[----:B------:R-:W-:Y:S01]  /*2060*/  IMAD R155, R157, UR5, R16 ;  /* 0x000000059d9b7c24 */ /* 0x000fe2000f8e0210 */
[----:B------:R-:W-:Y:S01]  /*2070*/  ISETP.GT.AND P0, PT, R5, RZ, P4 ;  /* 0x000000ff0500720c */ /* 0x000fe20002704270 */
[----:B------:R-:W-:-:S04]  /*2080*/  IMAD.WIDE.U32 R10, R157, UR4, R10 ;  /* 0x000000049d0a7c25 */ /* 0x000fc8000f8e000a */
[----:B------:R-:W-:Y:S01]  /*2090*/  IMAD R153, R157, UR7, R8 ;  /* 0x000000079d997c24 */ /* 0x000fe2000f8e0208 */
[C---:B------:R-:W-:Y:S01]  /*20a0*/  SHF.L.U64.HI R8, R14.reuse, 0x3, R15 ;  /* 0x000000030e087819 */ /* 0x040fe2000001020f */
[----:B------:R-:W-:Y:S02]  /*20b0*/  IMAD.SHL.U32 R9, R14, 0x8, RZ ;  /* 0x000000080e097824 */ /* 0x000fe400078e00ff */
[----:B------:R-:W-:Y:S01]  /*20c0*/  IMAD.IADD R155, R11, 0x1, R155 ;  /* 0x000000010b9b7824 */ /* 0x000fe200078e029b */
[----:B------:R-:W-:Y:S06]  /*20d0*/  @!P1 BRA `(.L_x_21) ;  /* 0x0000007000c09947 */ /* 0x000fec0003800000 */
[----:B------:R-:W-:Y:S01]  /*20e0*/  IADD3 R16, P1, R6, R12, RZ ;  /* 0x0000000c06107210 */ /* 0x000fe20007f3e0ff */
[----:B------:R-:W-:Y:S01]  /*20f0*/  ULDC.64 UR8, c[0x0][0x5c0] ;  /* 0x0001700000087ab9 */ /* 0x000fe20000000a00 */
[----:B------:R-:W-:Y:S01]  /*2100*/  ULDC.64 UR4, c[0x0][0x5b0] ;  /* 0x00016c0000047ab9 */ /* 0x000fe20000000a00 */
[----:B------:R-:W-:Y:S01]  /*2110*/  IMAD R11, R17, UR8, RZ ;  /* 0x00000008110b7c24 */ /* 0x000fe2000f8e02ff */
[----:B------:R-:W-:Y:S01]  /*2120*/  ULDC.64 UR10, c[0x0][0x5a8] ;  /* 0x00016a00000a7ab9 */ /* 0x000fe20000000a00 */
[----:B------:R-:W-:Y:S02]  /*2130*/  IMAD.X R17, R3, 0x1, R13, P1 ;  /* 0x0000000103117824 */ /* 0x000fe400008e060d */
[C---:B------:R-:W-:Y:S02]  /*2140*/  IMAD R11, R4.reuse, UR9, R11 ;  /* 0x00000009040b7c24 */ /* 0x040fe4000f8e020b */
[----:B------:R-:W-:-:S04]  /*2150*/  IMAD.WIDE.U32 R16, R4, UR8, R16 ;  /* 0x0000000804107c25 */ /* 0x000fc8000f8e0010 */
[----:B------:R-:W-:Y:S02]  /*2160*/  IMAD.IADD R17, R17, 0x1, R11 ;  /* 0x0000000111117824 */ /* 0x000fe400078e020b */
[----:B------:R-:W-:Y:S02]  /*2170*/  IMAD R21, R165, UR4, RZ ;  /* 0x00000004a5157c24 */ /* 0x000fe4000f8e02ff */
[----:B------:R-:W-:-:S04]  /*2180*/  IMAD.WIDE.U32 R16, R157, UR6, R16 ;  /* 0x000000069d107c25 */ /* 0x000fc8000f8e0010 */
[----:B------:R-:W-:Y:S02]  /*2190*/  IMAD.IADD R19, R153, 0x1, R17 ;  /* 0x0000000199137824 */ /* 0x000fe400078e0211 */
[----:B------:R-:W-:Y:S02]  /*21a0*/  IMAD.MOV.U32 R18, RZ, RZ, R16 ;  /* 0x000000ffff127224 */ /* 0x000fe400078e0010 */
[C---:B------:R-:W-:Y:S02]  /*21b0*/  IMAD R158, R164.reuse, UR5, R21 ;  /* 0x00000005a49e7c24 */ /* 0x040fe4000f8e0215 */
[----:B------:R-:W-:-:S04]  /*21c0*/  IMAD.WIDE.U32 R22, R164, UR4, R18 ;  /* 0x00000004a4167c25 */ /* 0x000fc8000f8e0012 */
[----:B------:R-:W-:Y:S01]  /*21d0*/  IMAD.IADD R21, R23, 0x1, R158 ;  /* 0x0000000117157824 */ /* 0x000fe200078e029e */
[----:B------:R-:W-:-:S04]  /*21e0*/  LEA R20, P1, R22, UR10, 0x1 ;  /* 0x0000000a16147c11 */ /* 0x000fc8000f8208ff */
[----:B------:R-:W-:-:S05]  /*21f0*/  LEA.HI.X R21, R22, UR11, R21, 0x1, P1 ;  /* 0x0000000b16157c11 */ /* 0x000fca00088f0c15 */
[----:B------:R-:W2:Y:S01]  /*2200*/  @P0 LDG.E.LTC128B.U16 R159, desc[UR14][R20.64] ;  /* 0x0000000e149f0981 */ /* 0x000ea2000c1e1520 */
[----:B------:R-:W-:Y:S01]  /*2210*/  IMAD.WIDE.U32 R22, R157, UR6, RZ ;  /* 0x000000069d167c25 */ /* 0x000fe2000f8e00ff */
[----:B------:R-:W-:Y:S01]  /*2220*/  ULDC.64 UR6, c[0x0][0x5c8] ;  /* 0x0001720000067ab9 */ /* 0x000fe20000000a00 */
[----:B------:R-:W-:Y:S01]  /*2230*/  ISETP.GT.AND P6, PT, R7, 0x1, PT ;  /* 0x000000010700780c */ /* 0x000fe20003fc4270 */
[----:B------:R-:W-:Y:S01]  /*2240*/  BSSY B0, `(.L_x_22) ;  /* 0x0000017000007945 */ /* 0x000fe20003800000 */
[C---:B------:R-:W-:Y:S01]  /*2250*/  LEA R154, P1, R10.reuse, UR6, 0x1 ;  /* 0x000000060a9a7c11 */ /* 0x040fe2000f8208ff */
[----:B------:R-:W-:Y:S02]  /*2260*/  IMAD.IADD R153, R23, 0x1, R153 ;  /* 0x0000000117997824 */ /* 0x000fe400078e0299 */
[----:B------:R-:W-:Y:S01]  /*2270*/  IMAD.MOV.U32 R152, RZ, RZ, R22 ;  /* 0x000000ffff987224 */ /* 0x000fe200078e0016 */
[----:B------:R-:W-:Y:S02]  /*2280*/  LEA.HI.X R155, R10, UR7, R155, 0x1, P1 ;  /* 0x000000070a9b7c11 */ /* 0x000fe400088f0c9b */
[----:B------:R-:W-:Y:S01]  /*2290*/  ISETP.GT.AND P1, PT, R5, RZ, P6 ;  /* 0x000000ff0500720c */ /* 0x000fe20003724270 */
[----:B------:R-:W-:-:S04]  /*22a0*/  IMAD.WIDE.U32 R156, R164, UR4, R152 ;  /* 0x00000004a49c7c25 */ /* 0x000fc8000f8e0098 */
[----:B------:R-:W-:Y:S02]  /*22b0*/  IMAD.IADD R157, R158, 0x1, R157 ;  /* 0x000000019e9d7824 */ /* 0x000fe400078e029d */
[----:B------:R-:W-:-:S04]  /*22c0*/  IMAD.WIDE.U32 R156, R4, UR8, R156 ;  /* 0x00000008049c7c25 */ /* 0x000fc8000f8e009c */
[----:B------:R-:W-:Y:S01]  /*22d0*/  IMAD.IADD R162, R11, 0x1, R157 ;  /* 0x000000010ba27824 */ /* 0x000fe200078e029d */
[----:B------:R-:W-:-:S04]  /*22e0*/  IADD3 R157, P2, P3, R6, R156, R12 ;  /* 0x0000009c069d7210 */ /* 0x000fc80007b5e00c */
[----:B------:R-:W-:Y:S02]  /*22f0*/  IADD3.X R162, R3, R162, R13, P2, P3 ;  /* 0x000000a203a27210 */ /* 0x000fe400017e640d */
[----:B------:R-:W-:-:S04]  /*2300*/  LEA R156, P2, R157, UR10, 0x1 ;  /* 0x0000000a9d9c7c11 */ /* 0x000fc8000f8408ff */
[----:B------:R-:W-:Y:S01]  /*2310*/  LEA.HI.X R157, R157, UR11, R162, 0x1, P2 ;  /* 0x0000000b9d9d7c11 */ /* 0x000fe200090f0ca2 */
[----:B--2---:R-:W-:-:S04]  /*2320*/  IMAD.U32 R161, R159, 0x10000, RZ ;  /* 0x000100009fa17824 */ /* 0x004fc800078e00ff */
[----:B------:R-:W-:-:S04]  /*2330*/  FMUL R161, R161, R2 ;  /* 0x00000002a1a17220 */ /* 0x000fc80000400000 */
[C---:B------:R-:W-:Y:S01]  /*2340*/  FFMA R160, R120.reuse, R0, R161 ;  /* 0x0000000078a07223 */ /* 0x040fe200000000a1 */
[----:B------:R-:W-:-:S04]  /*2350*/  LOP3.LUT R120, R120, 0xfffffffd, RZ, 0xc0, !PT ;  /* 0xfffffffd78787812 */ /* 0x000fc800078ec0ff */
[----:B------:R-:W-:Y:S02]  /*2360*/  F2FP.BF16.F32.PACK_AB R160, RZ, R160 ;  /* 0x000000a0ffa0723e */ /* 0x000fe400000010ff */
[----:B------:R-:W-:-:S03]  /*2370*/  @P6 LOP3.LUT R120, R120, 0x2, RZ, 0xfc, !PT ;  /* 0x0000000278786812 */ /* 0x000fc600078efcff */
[----:B------:R0:W-:Y:S01]  /*2380*/  @P0 STG.E.U16 desc[UR14][R154.64], R160 ;  /* 0x000000a09a000986 */ /* 0x0001e2000c10150e */
[----:B------:R-:W-:Y:S05]  /*2390*/  @!P1 BRA `(.L_x_23) ;  /* 0x0000000000049947 */ /* 0x000fea0003800000 */
[----:B------:R1:W5:Y:S02]  /*23a0*/  LDG.E.LTC128B.U16 R159, desc[UR14][R156.64+0x2] ;  /* 0x0000020e9c9f7981 */ /* 0x000364000c1e1520 */
.L_x_23:
[----:B------:R-:W-:Y:S05]  /*23b0*/  BSYNC B0 ;  /* 0x0000000000007941 */ /* 0x000fea0003800000 */
.L_x_22:
[----:B------:R-:W-:Y:S01]  /*23c0*/  USHF.L.U32 UR6, UR4, 0x3, URZ ;  /* 0x0000000304067899 */ /* 0x000fe2000800063f */
[----:B-----5:R-:W-:Y:S01]  /*23d0*/  IMAD.U32 R17, R159, 0x10000, RZ ;  /* 0x000100009f117824 */ /* 0x020fe200078e00ff */
[----:B------:R-:W-:Y:S01]  /*23e0*/  USHF.L.U64.HI UR7, UR4, 0x3, UR5 ;  /* 0x0000000304077899 */ /* 0x000fe20008010205 */
[----:B------:R-:W-:Y:S02]  /*23f0*/  ISETP.GT.AND P0, PT, R5, 0x8, P4 ;  /* 0x000000080500780c */ /* 0x000fe40002704270 */
[----:B------:R-:W-:Y:S01]  /*2400*/  FMUL R10, R17, R2 ;  /* 0x00000002110a7220 */ /* 0x000fe20000400000 */
[----:B0-----:R-:W-:Y:S02]  /*2410*/  IMAD.U32 R160, RZ, RZ, UR6 ;  /* 0x00000006ffa07e24 */ /* 0x001fe4000f8e00ff */
[----:B------:R-:W-:Y:S02]  /*2420*/  IMAD.U32 R161, RZ, RZ, UR7 ;  /* 0x00000007ffa17e24 */ /* 0x000fe4000f8e00ff */
[----:B------:R-:W-:Y:S01]  /*2430*/  FFMA R10, R121, R0, R10 ;  /* 0x00000000790a7223 */ /* 0x000fe2000000000a */
[----:B------:R-:W-:-:S04]  /*2440*/  IMAD.WIDE.U32 R160, R164, UR4, R160 ;  /* 0x00000004a4a07c25 */ /* 0x000fc8000f8e00a0 */
[----:B------:R-:W-:Y:S01]  /*2450*/  F2FP.BF16.F32.PACK_AB R10, RZ, R10 ;  /* 0x0000000aff0a723e */ /* 0x000fe200000010ff */
[----:B------:R-:W-:Y:S01]  /*2460*/  IMAD.IADD R23, R158, 0x1, R161 ;  /* 0x000000019e177824 */ /* 0x000fe200078e02a1 */
[----:B------:R-:W-:-:S05]  /*2470*/  IADD3 R17, P2, R16, R160, RZ ;  /* 0x000000a010117210 */ /* 0x000fca0007f5e0ff */
[----:B------:R-:W-:Y:S01]  /*2480*/  IMAD.X R18, R23, 0x1, R19, P2 ;  /* 0x0000000117127824 */ /* 0x000fe200010e0613 */
[----:B------:R-:W-:Y:S01]  /*2490*/  LEA R16, P2, R17, UR10, 0x1 ;  /* 0x0000000a11107c11 */ /* 0x000fe2000f8408ff */
[----:B------:R-:W-:-:S03]  /*24a0*/  @P1 IMAD.MOV.U32 R19, RZ, RZ, R155 ;  /* 0x000000ffff131224 */ /* 0x000fc600078e009b */
[----:B------:R-:W-:Y:S01]  /*24b0*/  LEA.HI.X R17, R17, UR11, R18, 0x1, P2 ;  /* 0x0000000b11117c11 */ /* 0x000fe200090f0c12 */
[----:B------:R-:W-:-:S05]  /*24c0*/  @P1 IMAD.MOV.U32 R18, RZ, RZ, R154 ;  /* 0x000000ffff121224 */ /* 0x000fca00078e009a */
[----:B------:R0:W-:Y:S04]  /*24d0*/  @P1 STG.E.U16 desc[UR14][R18.64+0x2], R10 ;  /* 0x0000020a12001986 */ /* 0x0001e8000c10150e */
[----:B------:R-:W2:Y:S01]  /*24e0*/  @P0 LDG.E.LTC128B.U16 R159, desc[UR14][R16.64] ;  /* 0x0000000e109f0981 */ /* 0x000ea2000c1e1520 */
[----:B------:R-:W-:Y:S01]  /*24f0*/  IADD3 R22, P1, R22, R160, RZ ;  /* 0x000000a016167210 */ /* 0x000fe20007f3e0ff */
[----:B------:R-:W-:Y:S04]  /*2500*/  BSSY B0, `(.L_x_24) ;  /* 0x0000013000007945 */ /* 0x000fe80003800000 */
[----:B------:R-:W-:-:S02]  /*2510*/  IMAD.X R23, R23, 0x1, R153, P1 ;  /* 0x0000000117177824 */ /* 0x000fc400008e0699 */
[----:B------:R-:W-:-:S03]  /*2520*/  IMAD.WIDE.U32 R22, R4, UR8, R22 ;  /* 0x0000000804167c25 */ /* 0x000fc6000f8e0016 */
[----:B------:R-:W-:Y:S01]  /*2530*/  IADD3 R6, P1, P2, R6, R22, R12 ;  /* 0x0000001606067210 */ /* 0x000fe20007a3e00c */
[----:B------:R-:W-:Y:S01]  /*2540*/  IMAD.IADD R12, R11, 0x1, R23 ;  /* 0x000000010b0c7824 */ /* 0x000fe200078e0217 */
[----:B------:R-:W-:Y:S02]  /*2550*/  SHF.L.U64.HI R11, R9, 0x1, R8 ;  /* 0x00000001090b7819 */ /* 0x000fe40000010208 */
[----:B0-----:R-:W-:Y:S02]  /*2560*/  LEA R18, P3, R6, UR10, 0x1 ;  /* 0x0000000a06127c11 */ /* 0x001fe4000f8608ff */
[----:B------:R-:W-:Y:S02]  /*2570*/  IADD3.X R3, R3, R12, R13, P1, P2 ;  /* 0x0000000c03037210 */ /* 0x000fe40000fe440d */
[----:B------:R-:W-:Y:S02]  /*2580*/  LEA R8, P2, R9, R154, 0x1 ;  /* 0x0000009a09087211 */ /* 0x000fe400078408ff */
[----:B------:R-:W-:-:S02]  /*2590*/  ISETP.GT.AND P1, PT, R5, 0x8, P6 ;  /* 0x000000080500780c */ /* 0x000fc40003724270 */
[----:B------:R-:W-:Y:S01]  /*25a0*/  LEA.HI.X R19, R6, UR11, R3, 0x1, P3 ;  /* 0x0000000b06137c11 */ /* 0x000fe200098f0c03 */
[----:B------:R-:W-:Y:S02]  /*25b0*/  IMAD.X R9, R11, 0x1, R155, P2 ;  /* 0x000000010b097824 */ /* 0x000fe400010e069b */
[----:B--2---:R-:W-:-:S04]  /*25c0*/  IMAD.U32 R121, R159, 0x10000, RZ ;  /* 0x000100009f797824 */ /* 0x004fc800078e00ff */
[----:B------:R-:W-:-:S04]  /*25d0*/  FMUL R121, R121, R2 ;  /* 0x0000000279797220 */ /* 0x000fc80000400000 */
[----:B------:R-:W-:-:S05]  /*25e0*/  FFMA R121, R122, R0, R121 ;  /* 0x000000007a797223 */ /* 0x000fca0000000079 */
[----:B------:R-:W-:-:S05]  /*25f0*/  F2FP.BF16.F32.PACK_AB R121, RZ, R121 ;  /* 0x00000079ff79723e */ /* 0x000fca00000010ff */
[----:B------:R0:W-:Y:S01]  /*2600*/  @P0 STG.E.U16 desc[UR14][R8.64], R121 ;  /* 0x0000007908000986 */ /* 0x0001e2000c10150e */
[----:B------:R-:W-:Y:S05]  /*2610*/  @!P1 BRA `(.L_x_25) ;  /* 0x0000000000049947 */ /* 0x000fea0003800000 */
[----:B------:R2:W5:Y:S02]  /*2620*/  LDG.E.LTC128B.U16 R159, desc[UR14][R18.64+0x2] ;  /* 0x0000020e129f7981 */ /* 0x000564000c1e1520 */
.L_x_25:
[----:B------:R-:W-:Y:S05]  /*2630*/  BSYNC B0 ;  /* 0x0000000000007941 */ /* 0x000fea0003800000 */
.L_x_24:
[----:B-----5:R-:W-:Y:S01]  /*2640*/  IMAD.U32 R3, R159, 0x10000, RZ ;  /* 0x000100009f037824 */ /* 0x020fe200078e00ff */
[----:B------:R-:W-:Y:S01]  /*2650*/  ISETP.GT.AND P3, PT, R7, 0x8, PT ;  /* 0x000000080700780c */ /* 0x000fe20003f64270 */
[----:B------:R-:W-:Y:S01]  /*2660*/  BSSY B0, `(.L_x_26) ;  /* 0x000000a000007945 */ /* 0x000fe20003800000 */
[----:B------:R-:W-:Y:S01]  /*2670*/  LOP3.LUT R120, R120, 0xfffffffb, RZ, 0xc0, !PT ;  /* 0xfffffffb78787812 */ /* 0x000fe200078ec0ff */
[----:B------:R-:W-:Y:S01]  /*2680*/  FMUL R4, R3, R2 ;  /* 0x0000000203047220 */ /* 0x000fe20000400000 */
[----:B------:R-:W-:-:S03]  /*2690*/  ISETP.GT.AND P0, PT, R5, RZ, P3 ;  /* 0x000000ff0500720c */ /* 0x000fc60001f04270 */
[----:B------:R-:W-:-:S05]  /*26a0*/  FFMA R4, R123, R0, R4 ;  /* 0x000000007b047223 */ /* 0x000fca0000000004 */
[----:B------:R-:W-:Y:S02]  /*26b0*/  F2FP.BF16.F32.PACK_AB R4, RZ, R4 ;  /* 0x00000004ff04723e */ /* 0x000fe400000010ff */
[----:B------:R-:W-:-:S03]  /*26c0*/  @P3 LOP3.LUT R120, R120, 0x4, RZ, 0xfc, !PT ;  /* 0x0000000478783812 */ /* 0x000fc600078efcff */
[----:B------:R3:W-:Y:S01]  /*26d0*/  @P1 STG.E.U16 desc[UR14][R8.64+0x2], R4 ;  /* 0x0000020408001986 */ /* 0x0007e2000c10150e */
[----:B------:R-:W-:Y:S05]  /*26e0*/  @!P0 BRA `(.L_x_27) ;  /* 0x0000000000048947 */ /* 0x000fea0003800000 */
[----:B------:R4:W5:Y:S02]  /*26f0*/  LDG.E.LTC128B.U16 R159, desc[UR14][R156.64+0x10] ;  /* 0x0000100e9c9f7981 */ /* 0x000964000c1e1520 */
.L_x_27:
[----:B------:R-:W-:Y:S05]  /*2700*/  BSYNC B0 ;  /* 0x0000000000007941 */ /* 0x000fea0003800000 */
.L_x_26:
[----:B-----5:R-:W-:Y:S01]  /*2710*/  IMAD.U32 R3, R159, 0x10000, RZ ;  /* 0x000100009f037824 */ /* 0x020fe200078e00ff */
[----:B------:R-:W-:Y:S01]  /*2720*/  ISETP.GT.AND P2, PT, R7, 0x9, PT ;  /* 0x000000090700780c */ /* 0x000fe20003f44270 */
[----:B------:R-:W-:Y:S01]  /*2730*/  @P0 IMAD.MOV.U32 R10, RZ, RZ, R154 ;  /* 0x000000ffff0a0224 */ /* 0x000fe200078e009a */
[----:B------:R-:W-:Y:S01]  /*2740*/  LOP3.LUT R120, R120, 0xfffffff7, RZ, 0xc0, !PT ;  /* 0xfffffff778787812 */ /* 0x000fe200078ec0ff */
[----:B------:R-:W-:Y:S01]  /*2750*/  FMUL R3, R3, R2 ;  /* 0x0000000203037220 */ /* 0x000fe20000400000 */
[----:B------:R-:W-:Y:S01]  /*2760*/  @P0 IMAD.MOV.U32 R11, RZ, RZ, R155 ;  /* 0x000000ffff0b0224 */ /* 0x000fe200078e009b */
[----:B------:R-:W-:Y:S01]  /*2770*/  ISETP.GT.AND P1, PT, R5, RZ, P2 ;  /* 0x000000ff0500720c */ /* 0x000fe20001724270 */
[----:B------:R-:W-:Y:S01]  /*2780*/  BSSY B0, `(.L_x_28) ;  /* 0x0000007000007945 */ /* 0x000fe20003800000 */
[----:B------:R-:W-:-:S05]  /*2790*/  FFMA R3, R124, R0, R3 ;  /* 0x000000007c037223 */ /* 0x000fca0000000003 */
[----:B------:R-:W-:Y:S02]  /*27a0*/  F2FP.BF16.F32.PACK_AB R3, RZ, R3 ;  /* 0x00000003ff03723e */ /* 0x000fe400000010ff */
[----:B------:R-:W-:-:S03]  /*27b0*/  @P2 LOP3.LUT R120, R120, 0x8, RZ, 0xfc, !PT ;  /* 0x0000000878782812 */ /* 0x000fc600078efcff */
[----:B------:R0:W-:Y:S01]  /*27c0*/  @P0 STG.E.U16 desc[UR14][R10.64+0x10], R3 ;  /* 0x000010030a000986 */ /* 0x0001e2000c10150e */
[----:B------:R-:W-:Y:S05]  /*27d0*/  @!P1 BRA `(.L_x_29) ;  /* 0x0000000000049947 */ /* 0x000fea0003800000 */
[----:B------:R0:W5:Y:S02]  /*27e0*/  LDG.E.LTC128B.U16 R159, desc[UR14][R156.64+0x12] ;  /* 0x0000120e9c9f7981 */ /* 0x000164000c1e1520 */
.L_x_29:
[----:B------:R-:W-:Y:S05]  /*27f0*/  BSYNC B0 ;  /* 0x0000000000007941 */ /* 0x000fea0003800000 */
.L_x_28:
[----:B0----5:R-:W-:Y:S01]  /*2800*/  IMAD.U32 R3, R159, 0x10000, RZ ;  /* 0x000100009f037824 */ /* 0x021fe200078e00ff */
[----:B------:R-:W-:Y:S01]  /*2810*/  ISETP.GT.AND P0, PT, R5, 0x8, P3 ;  /* 0x000000080500780c */ /* 0x000fe20001f04270 */
[----:B------:R-:W-:Y:S01]  /*2820*/  @P1 IMAD.MOV.U32 R10, RZ, RZ, R154 ;  /* 0x000000ffff0a1224 */ /* 0x000fe200078e009a */
[----:B------:R-:W-:Y:S01]  /*2830*/  BSSY B0, `(.L_x_30) ;  /* 0x0000008000007945 */ /* 0x000fe20003800000 */
[----:B---3--:R-:W-:Y:S01]  /*2840*/  FMUL R4, R3, R2 ;  /* 0x0000000203047220 */ /* 0x008fe20000400000 */
[----:B------:R-:W-:-:S03]  /*2850*/  @P1 IMAD.MOV.U32 R11, RZ, RZ, R155 ;  /* 0x000000ffff0b1224 */ /* 0x000fc600078e009b */
[----:B------:R-:W-:-:S05]  /*2860*/  FFMA R4, R125, R0, R4 ;  /* 0x000000007d047223 */ /* 0x000fca0000000004 */
[----:B------:R-:W-:-:S05]  /*2870*/  F2FP.BF16.F32.PACK_AB R4, RZ, R4 ;  /* 0x00000004ff04723e */ /* 0x000fca00000010ff */
[----:B------:R0:W-:Y:S01]  /*2880*/  @P1 STG.E.U16 desc[UR14][R10.64+0x12], R4 ;  /* 0x000012040a001986 */ /* 0x0001e2000c10150e */
[----:B------:R-:W-:Y:S05]  /*2890*/  @!P0 BRA `(.L_x_31) ;  /* 0x0000000000048947 */ /* 0x000fea0003800000 */
[----:B------:R3:W5:Y:S02]  /*28a0*/  LDG.E.LTC128B.U16 R159, desc[UR14][R18.64+0x10] ;  /* 0x0000100e129f7981 */ /* 0x000764000c1e1520 */
.L_x_31:
[----:B------:R-:W-:Y:S05]  /*28b0*/  BSYNC B0 ;  /* 0x0000000000007941 */ /* 0x000fea0003800000 */
.L_x_30:
[----:B-----5:R-:W-:Y:S01]  /*28c0*/  IMAD.U32 R3, R159, 0x10000, RZ ;  /* 0x000100009f037824 */ /* 0x020fe200078e00ff */
[----:B------:R-:W-:Y:S01]  /*28d0*/  ISETP.GT.AND P1, PT, R5, 0x8, P2 ;  /* 0x000000080500780c */ /* 0x000fe20001724270 */
[----:B------:R-:W-:Y:S02]  /*28e0*/  BSSY B0, `(.L_x_32) ;  /* 0x0000007000007945 */ /* 0x000fe40003800000 */
[----:B------:R-:W-:-:S04]  /*28f0*/  FMUL R3, R3, R2 ;  /* 0x0000000203037220 */ /* 0x000fc80000400000 */
[----:B------:R-:W-:-:S05]  /*2900*/  FFMA R3, R126, R0, R3 ;  /* 0x000000007e037223 */ /* 0x000fca0000000003 */
[----:B------:R-:W-:-:S05]  /*2910*/  F2FP.BF16.F32.PACK_AB R3, RZ, R3 ;  /* 0x00000003ff03723e */ /* 0x000fca00000010ff */
[----:B------:R0:W-:Y:S01]  /*2920*/  @P0 STG.E.U16 desc[UR14][R8.64+0x10], R3 ;  /* 0x0000100308000986 */ /* 0x0001e2000c10150e */
[----:B------:R-:W-:Y:S05]  /*2930*/  @!P1 BRA `(.L_x_33) ;  /* 0x0000000000049947 */ /* 0x000fea0003800000 */
[----:B------:R0:W5:Y:S02]  /*2940*/  LDG.E.LTC128B.U16 R159, desc[UR14][R18.64+0x12] ;  /* 0x0000120e129f7981 */ /* 0x000164000c1e1520 */
.L_x_33:
[----:B------:R-:W-:Y:S05]  /*2950*/  BSYNC B0 ;  /* 0x0000000000007941 */ /* 0x000fea0003800000 */
.L_x_32:
[----:B0----5:R-:W-:Y:S01]  /*2960*/  IMAD.U32 R3, R159, 0x10000, RZ ;  /* 0x000100009f037824 */ /* 0x021fe200078e00ff */
        /* <DEDUP_REMOVED lines=11> */
.L_x_35:
[----:B------:R-:W-:Y:S05]  /*2a20*/  BSYNC B0 ;  /* 0x0000000000007941 */ /* 0x000fea0003800000 */
.L_x_34:
[----:B-----5:R-:W-:Y:S01]  /*2a30*/  IMAD.U32 R3, R159, 0x10000, RZ ;  /* 0x000100009f037824 */ /* 0x020fe200078e00ff */
[----:B------:R-:W-:Y:S01]  /*2a40*/  ISETP.GT.AND P1, PT, R7, 0x11, PT ;  /* 0x000000110700780c */ /* 0x000fe20003f24270 */
[----:B------:R-:W-:Y:S01]  /*2a50*/  @P0 IMAD.MOV.U32 R10, RZ, RZ, R154 ;  /* 0x000000ffff0a0224 */ /* 0x000fe200078e009a */
[----:B------:R-:W-:Y:S01]  /*2a60*/  LOP3.LUT R120, R120, 0xffffffdf, RZ, 0xc0, !PT ;  /* 0xffffffdf78787812 */ /* 0x000fe200078ec0ff */
[----:B------:R-:W-:Y:S01]  /*2a70*/  FMUL R3, R3, R2 ;  /* 0x0000000203037220 */ /* 0x000fe20000400000 */
[----:B------:R-:W-:Y:S01]  /*2a80*/  @P0 IMAD.MOV.U32 R11, RZ, RZ, R155 ;  /* 0x000000ffff0b0224 */ /* 0x000fe200078e009b */
[----:B------:R-:W-:Y:S02]  /*2a90*/  BSSY B0, `(.L_x_36) ;  /* 0x0000008000007945 */ /* 0x000fe40003800000 */
[----:B------:R-:W-:-:S05]  /*2aa0*/  FFMA R3, R128, R0, R3 ;  /* 0x0000000080037223 */ /* 0x000fca0000000003 */
[----:B------:R-:W-:Y:S02]  /*2ab0*/  F2FP.BF16.F32.PACK_AB R3, RZ, R3 ;  /* 0x00000003ff03723e */ /* 0x000fe400000010ff */
[----:B------:R-:W-:-:S03]  /*2ac0*/  @P1 LOP3.LUT R120, R120, 0x20, RZ, 0xfc, !PT ;  /* 0x0000002078781812 */ /* 0x000fc600078efcff */
[----:B------:R0:W-:Y:S01]  /*2ad0*/  @P0 STG.E.U16 desc[UR14][R10.64+0x20], R3 ;  /* 0x000020030a000986 */ /* 0x0001e2000c10150e */
[----:B------:R-:W-:-:S13]  /*2ae0*/  ISETP.GT.AND P0, PT, R5, RZ, P1 ;  /* 0x000000ff0500720c */ /* 0x000fda0000f04270 */
[----:B0-----:R-:W-:Y:S05]  /*2af0*/  @!P0 BRA `(.L_x_37) ;  /* 0x0000000000048947 */ /* 0x001fea0003800000 */
[----:B------:R0:W5:Y:S02]  /*2b00*/  LDG.E.LTC128B.U16 R159, desc[UR14][R156.64+0x22] ;  /* 0x0000220e9c9f7981 */ /* 0x000164000c1e1520 */
.L_x_37:
[----:B------:R-:W-:Y:S05]  /*2b10*/  BSYNC B0 ;  /* 0x0000000000007941 */ /* 0x000fea0003800000 */
.L_x_36:
[----:B-----5:R-:W-:Y:S01]  /*2b20*/  IMAD.U32 R3, R159, 0x10000, RZ ;  /* 0x000100009f037824 */ /* 0x020fe200078e00ff */
[----:B------:R-:W-:Y:S01]  /*2b30*/  BSSY B0, `(.L_x_38) ;  /* 0x000000a000007945 */ /* 0x000fe20003800000 */
[----:B------:R-:W-:Y:S02]  /*2b40*/  @P0 IMAD.MOV.U32 R10, RZ, RZ, R154 ;  /* 0x000000ffff0a0224 */ /* 0x000fe400078e009a */
[----:B------:R-:W-:Y:S01]  /*2b50*/  FMUL R4, R3, R2 ;  /* 0x0000000203047220 */ /* 0x000fe20000400000 */
[----:B------:R-:W-:-:S03]  /*2b60*/  @P0 IMAD.MOV.U32 R11, RZ, RZ, R155 ;  /* 0x000000ffff0b0224 */ /* 0x000fc600078e009b */
[----:B------:R-:W-:-:S05]  /*2b70*/  FFMA R4, R129, R0, R4 ;  /* 0x0000000081047223 */ /* 0x000fca0000000004 */
[----:B------:R-:W-:-:S05]  /*2b80*/  F2FP.BF16.F32.PACK_AB R4, RZ, R4 ;  /* 0x00000004ff04723e */ /* 0x000fca00000010ff */
[----:B------:R0:W-:Y:S01]  /*2b90*/  @P0 STG.E.U16 desc[UR14][R10.64+0x22], R4 ;  /* 0x000022040a000986 */ /* 0x0001e2000c10150e */
[----:B------:R-:W-:-:S13]  /*2ba0*/  ISETP.GT.AND P0, PT, R5, 0x8, P2 ;  /* 0x000000080500780c */ /* 0x000fda0001704270 */
[----:B0-----:R-:W-:Y:S05]  /*2bb0*/  @!P0 BRA `(.L_x_39) ;  /* 0x0000000000048947 */ /* 0x001fea0003800000 */
[----:B------:R0:W5:Y:S02]  /*2bc0*/  LDG.E.LTC128B.U16 R159, desc[UR14][R18.64+0x20] ;  /* 0x0000200e129f7981 */ /* 0x000164000c1e1520 */
.L_x_39:
[----:B------:R-:W-:Y:S05]  /*2bd0*/  BSYNC B0 ;  /* 0x0000000000007941 */ /* 0x000fea0003800000 */
.L_x_38:
[----:B-----5:R-:W-:Y:S01]  /*2be0*/  IMAD.U32 R3, R159, 0x10000, RZ ;  /* 0x000100009f037824 */ /* 0x020fe200078e00ff */
[----:B------:R-:W-:Y:S03]  /*2bf0*/  BSSY B0, `(.L_x_40) ;  /* 0x0000008000007945 */ /* 0x000fe60003800000 */
[----:B------:R-:W-:-:S04]  /*2c00*/  FMUL R3, R3, R2 ;  /* 0x0000000203037220 */ /* 0x000fc80000400000 */
[----:B------:R-:W-:-:S05]  /*2c10*/  FFMA R3, R130, R0, R3 ;  /* 0x0000000082037223 */ /* 0x000fca0000000003 */
[----:B------:R-:W-:-:S05]  /*2c20*/  F2FP.BF16.F32.PACK_AB R3, RZ, R3 ;  /* 0x00000003ff03723e */ /* 0x000fca00000010ff */
[----:B------:R0:W-:Y:S01]  /*2c30*/  @P0 STG.E.U16 desc[UR14][R8.64+0x20], R3 ;  /* 0x0000200308000986 */ /* 0x0001e2000c10150e */
[----:B------:R-:W-:-:S13]  /*2c40*/  ISETP.GT.AND P0, PT, R5, 0x8, P1 ;  /* 0x000000080500780c */ /* 0x000fda0000f04270 */
[----:B0-----:R-:W-:Y:S05]  /*2c50*/  @!P0 BRA `(.L_x_41) ;  /* 0x0000000000048947 */ /* 0x001fea0003800000 */
[----:B------:R0:W5:Y:S02]  /*2c60*/  LDG.E.LTC128B.U16 R159, desc[UR14][R18.64+0x22] ;  /* 0x0000220e129f7981 */ /* 0x000164000c1e1520 */
.L_x_41:
[----:B------:R-:W-:Y:S05]  /*2c70*/  BSYNC B0 ;  /* 0x0000000000007941 */ /* 0x000fea0003800000 */
.L_x_40:
[----:B-----5:R-:W-:Y:S01]  /*2c80*/  IMAD.U32 R3, R159, 0x10000, RZ ;  /* 0x000100009f037824 */ /* 0x020fe200078e00ff */
[C---:B------:R-:W-:Y:S01]  /*2c90*/  SHF.L.U64.HI R15, R14.reuse, 0x7, R15 ;  /* 0x000000070e0f7819 */ /* 0x040fe2000001020f */
[----:B------:R-:W-:Y:S01]  /*2ca0*/  IMAD.SHL.U32 R13, R14, 0x80, RZ ;  /* 0x000000800e0d7824 */ /* 0x000fe200078e00ff */
[----:B------:R-:W-:Y:S01]  /*2cb0*/  ISETP.GT.AND P2, PT, R7, 0x18, PT ;  /* 0x000000180700780c */ /* 0x000fe20003f44270 */
[----:B------:R-:W-:Y:S01]  /*2cc0*/  FMUL R4, R3, R2 ;  /* 0x0000000203047220 */ /* 0x000fe20000400000 */
[----:B------:R-:W-:Y:S01]  /*2cd0*/  LOP3.LUT R120, R120, 0xffffffbf, RZ, 0xc0, !PT ;  /* 0xffffffbf78787812 */ /* 0x000fe200078ec0ff */
[----:B------:R-:W-:Y:S01]  /*2ce0*/  BSSY B0, `(.L_x_42) ;  /* 0x000000d000007945 */ /* 0x000fe20003800000 */
[----:B------:R-:W-:Y:S01]  /*2cf0*/  LOP3.LUT R3, R13, 0x2, RZ, 0xfc, !PT ;  /* 0x000000020d037812 */ /* 0x000fe200078efcff */
[----:B------:R-:W-:-:S05]  /*2d00*/  FFMA R4, R131, R0, R4 ;  /* 0x0000000083047223 */ /* 0x000fca0000000004 */
[----:B------:R-:W-:-:S03]  /*2d10*/  F2FP.BF16.F32.PACK_AB R4, RZ, R4 ;  /* 0x00000004ff04723e */ /* 0x000fc600000010ff */
[----:B------:R-:W-:Y:S02]  /*2d20*/  @P2 LOP3.LUT R120, R120, 0x40, RZ, 0xfc, !PT ;  /* 0x0000004078782812 */ /* 0x000fe400078efcff */
[----:B------:R0:W-:Y:S01]  /*2d30*/  @P0 STG.E.U16 desc[UR14][R8.64+0x22], R4 ;  /* 0x0000220408000986 */ /* 0x0001e2000c10150e */
[----:B------:R-:W-:-:S05]  /*2d40*/  IADD3 R124, P0, R3, R154, RZ ;  /* 0x0000009a037c7210 */ /* 0x000fca0007f1e0ff */
[----:B------:R-:W-:Y:S01]  /*2d50*/  IMAD.X R125, R15, 0x1, R155, P0 ;  /* 0x000000010f7d7824 */ /* 0x000fe200000e069b */
[----:B------:R-:W-:-:S05]  /*2d60*/  IADD3 R10, P0, R13, R154, RZ ;  /* 0x0000009a0d0a7210 */ /* 0x000fca0007f1e0ff */
[----:B------:R-:W-:Y:S01]  /*2d70*/  IMAD.X R11, R15, 0x1, R155, P0 ;  /* 0x000000010f0b7824 */ /* 0x000fe200000e069b */
[----:B------:R-:W-:-:S13]  /*2d80*/  ISETP.GT.AND P0, PT, R5, RZ, P2 ;  /* 0x000000ff0500720c */ /* 0x000fda0001704270 */
[----:B0-----:R-:W-:Y:S05]  /*2d90*/  @!P0 BRA `(.L_x_43) ;  /* 0x0000000000048947 */ /* 0x001fea0003800000 */
[----:B------:R0:W5:Y:S02]  /*2da0*/  LDG.E.LTC128B.U16 R159, desc[UR14][R156.64+0x30] ;  /* 0x0000300e9c9f7981 */ /* 0x000164000c1e1520 */
.L_x_43:
[----:B------:R-:W-:Y:S05]  /*2db0*/  BSYNC B0 ;  /* 0x0000000000007941 */ /* 0x000fea0003800000 */
.L_x_42:
[----:B-----5:R-:W-:Y:S01]  /*2dc0*/  IMAD.U32 R23, R159, 0x10000, RZ ;  /* 0x000100009f177824 */ /* 0x020fe200078e00ff */
[----:B------:R-:W-:Y:S01]  /*2dd0*/  ISETP.GT.AND P1, PT, R7, 0x19, PT ;  /* 0x000000190700780c */ /* 0x000fe20003f24270 */
[----:B------:R-:W-:Y:S01]  /*2de0*/  @P0 IMAD.MOV.U32 R22, RZ, RZ, R154 ;  /* 0x000000ffff160224 */ /* 0x000fe200078e009a */
[----:B------:R-:W-:Y:S01]  /*2df0*/  LOP3.LUT R120, R120, 0xffffff7f, RZ, 0xc0, !PT ;  /* 0xffffff7f78787812 */ /* 0x000fe200078ec0ff */
[----:B------:R-:W-:Y:S01]  /*2e00*/  FMUL R23, R23, R2 ;  /* 0x0000000217177220 */ /* 0x000fe20000400000 */
[----:B------:R-:W-:Y:S03]  /*2e10*/  BSSY B0, `(.L_x_44) ;  /* 0x000000a000007945 */ /* 0x000fe60003800000 */
[----:B------:R-:W-:-:S05]  /*2e20*/  FFMA R23, R132, R0, R23 ;  /* 0x0000000084177223 */ /* 0x000fca0000000017 */
[----:B------:R-:W-:Y:S02]  /*2e30*/  F2FP.BF16.F32.PACK_AB R23, RZ, R23 ;  /* 0x00000017ff17723e */ /* 0x000fe400000010ff */
[----:B------:R-:W-:Y:S02]  /*2e40*/  @P1 LOP3.LUT R120, R120, 0x80, RZ, 0xfc, !PT ;  /* 0x0000008078781812 */ /* 0x000fe400078efcff */
[----:B------:R-:W-:Y:S01]  /*2e50*/  PRMT R4, R23, 0x7610, R4 ;  /* 0x0000761017047816 */ /* 0x000fe20000000004 */
[----:B------:R-:W-:-:S05]  /*2e60*/  @P0 IMAD.MOV.U32 R23, RZ, RZ, R155 ;  /* 0x000000ffff170224 */ /* 0x000fca00078e009b */
[----:B------:R0:W-:Y:S01]  /*2e70*/  @P0 STG.E.U16 desc[UR14][R22.64+0x30], R4 ;  /* 0x0000300416000986 */ /* 0x0001e2000c10150e */
[----:B------:R-:W-:-:S13]  /*2e80*/  ISETP.GT.AND P0, PT, R5, RZ, P1 ;  /* 0x000000ff0500720c */ /* 0x000fda0000f04270 */
[----:B0-----:R-:W-:Y:S05]  /*2e90*/  @!P0 BRA `(.L_x_45) ;  /* 0x0000000000048947 */ /* 0x001fea0003800000 */
[----:B------:R0:W5:Y:S02]  /*2ea0*/  LDG.E.LTC128B.U16 R159, desc[UR14][R156.64+0x32] ;  /* 0x0000320e9c9f7981 */ /* 0x000164000c1e1520 */
.L_x_45:
[----:B------:R-:W-:Y:S05]  /*2eb0*/  BSYNC B0 ;  /* 0x0000000000007941 */ /* 0x000fea0003800000 */
.L_x_44:
        /* <DEDUP_REMOVED lines=11> */
.L_x_47:
[----:B------:R-:W-:Y:S05]  /*2f70*/  BSYNC B0 ;  /* 0x0000000000007941 */ /* 0x000fea0003800000 */
.L_x_46:
        /* <DEDUP_REMOVED lines=9> */
.L_x_49:
[----:B------:R-:W-:Y:S05]  /*3010*/  BSYNC B0 ;  /* 0x0000000000007941 */ /* 0x000fea0003800000 */
.L_x_48:
[----:B-----5:R-:W-:Y:S01]  /*3020*/  IMAD.U32 R23, R159, 0x10000, RZ ;  /* 0x000100009f177824 */ /* 0x020fe200078e00ff */
[----:B------:R-:W-:Y:S01]  /*3030*/  ISETP.GT.AND P2, PT, R7, 0x20, PT ;  /* 0x000000200700780c */ /* 0x000fe20003f44270 */
[----:B------:R-:W-:Y:S01]  /*3040*/  BSSY B0, `(.L_x_50) ;  /* 0x000000a000007945 */ /* 0x000fe20003800000 */
[----:B------:R-:W-:Y:S01]  /*3050*/  LOP3.LUT R120, R120, 0xfffffeff, RZ, 0xc0, !PT ;  /* 0xfffffeff78787812 */ /* 0x000fe200078ec0ff */
[----:B------:R-:W-:-:S04]  /*3060*/  FMUL R4, R23, R2 ;  /* 0x0000000217047220 */ /* 0x000fc80000400000 */
[----:B------:R-:W-:-:S05]  /*3070*/  FFMA R4, R135, R0, R4 ;  /* 0x0000000087047223 */ /* 0x000fca0000000004 */
[----:B------:R-:W-:Y:S02]  /*3080*/  F2FP.BF16.F32.PACK_AB R4, RZ, R4 ;  /* 0x00000004ff04723e */ /* 0x000fe400000010ff */
[----:B------:R-:W-:-:S03]  /*3090*/  @P2 LOP3.LUT R120, R120, 0x100, RZ, 0xfc, !PT ;  /* 0x0000010078782812 */ /* 0x000fc600078efcff */
[----:B------:R0:W-:Y:S01]  /*30a0*/  @P0 STG.E.U16 desc[UR14][R8.64+0x32], R4 ;  /* 0x0000320408000986 */ /* 0x0001e2000c10150e */
[----:B------:R-:W-:-:S13]  /*30b0*/  ISETP.GT.AND P0, PT, R5, RZ, P2 ;  /* 0x000000ff0500720c */ /* 0x000fda0001704270 */
[----:B0-----:R-:W-:Y:S05]  /*30c0*/  @!P0 BRA `(.L_x_51) ;  /* 0x0000000000048947 */ /* 0x001fea0003800000 */
[----:B------:R0:W5:Y:S02]  /*30d0*/  LDG.E.LTC128B.U16 R159, desc[UR14][R156.64+0x40] ;  /* 0x0000400e9c9f7981 */ /* 0x000164000c1e1520 */
.L_x_51:
[----:B------:R-:W-:Y:S05]  /*30e0*/  BSYNC B0 ;  /* 0x0000000000007941 */ /* 0x000fea0003800000 */
.L_x_50:
        /* <DEDUP_REMOVED lines=15> */
.L_x_53:
[----:B------:R-:W-:Y:S05]  /*31e0*/  BSYNC B0 ;  /* 0x0000000000007941 */ /* 0x000fea0003800000 */
.L_x_52:
        /* <DEDUP_REMOVED lines=11> */
.L_x_55:
[----:B------:R-:W-:Y:S05]  /*32a0*/  BSYNC B0 ;  /* 0x0000000000007941 */ /* 0x000fea0003800000 */
.L_x_54:
        /* <DEDUP_REMOVED lines=9> */
.L_x_57:
[----:B------:R-:W-:Y:S05]  /*3340*/  BSYNC B0 ;  /* 0x0000000000007941 */ /* 0x000fea0003800000 */
.L_x_56:
        /* <DEDUP_REMOVED lines=12> */
.L_x_59:
[----:B------:R-:W-:Y:S05]  /*3410*/  BSYNC B0 ;  /* 0x0000000000007941 */ /* 0x000fea0003800000 */
.L_x_58:
        /* <DEDUP_REMOVED lines=15> */
.L_x_61:
[----:B------:R-:W-:Y:S05]  /*3510*/  BSYNC B0 ;  /* 0x0000000000007941 */ /* 0x000fea0003800000 */
.L_x_60:
        /* <DEDUP_REMOVED lines=11> */
.L_x_63:
[----:B------:R-:W-:Y:S05]  /*35d0*/  BSYNC B0 ;  /* 0x0000000000007941 */ /* 0x000fea0003800000 */
.L_x_62:
        /* <DEDUP_REMOVED lines=9> */
.L_x_65:
[----:B------:R-:W-:Y:S05]  /*3670*/  BSYNC B0 ;  /* 0x0000000000007941 */ /* 0x000fea0003800000 */
.L_x_64:
[----:B-----5:R-:W-:Y:S01]  /*3680*/  IMAD.U32 R23, R159, 0x10000, RZ ;  /* 0x000100009f177824 */ /* 0x020fe200078e00ff */
[----:B------:R-:W-:Y:S01]  /*3690*/  ISETP.GT.AND P3, PT, R7, 0x30, PT ;  /* 0x000000300700780c */ /* 0x000fe20003f64270 */
[----:B------:R-:W-:Y:S02]  /*36a0*/  BSSY B0, `(.L_x_66) ;  /* 0x0000008000007945 */ /* 0x000fe40003800000 */
[----:B------:R-:W-:-:S04]  /*36b0*/  FMUL R4, R23, R2 ;  /* 0x0000000217047220 */ /* 0x000fc80000400000 */
[----:B------:R-:W-:-:S05]  /*36c0*/  FFMA R4, R143, R0, R4 ;  /* 0x000000008f047223 */ /* 0x000fca0000000004 */
[----:B------:R-:W-:-:S05]  /*36d0*/  F2FP.BF16.F32.PACK_AB R4, RZ, R4 ;  /* 0x00000004ff04723e */ /* 0x000fca00000010ff */
[----:B------:R0:W-:Y:S01]  /*36e0*/  @P0 STG.E.U16 desc[UR14][R8.64+0x52], R4 ;  /* 0x0000520408000986 */ /* 0x0001e2000c10150e */
[----:B------:R-:W-:-:S13]  /*36f0*/  ISETP.GT.AND P0, PT, R5, RZ, P3 ;  /* 0x000000ff0500720c */ /* 0x000fda0001f04270 */
[----:B0-----:R-:W-:Y:S05]  /*3700*/  @!P0 BRA `(.L_x_67) ;  /* 0x0000000000048947 */ /* 0x001fea0003800000 */
[----:B------:R0:W5:Y:S02]  /*3710*/  LDG.E.LTC128B.U16 R159, desc[UR14][R156.64+0x60] ;  /* 0x0000600e9c9f7981 */ /* 0x000164000c1e1520 */
.L_x_67:
[----:B------:R-:W-:Y:S05]  /*3720*/  BSYNC B0 ;  /* 0x0000000000007941 */ /* 0x000fea0003800000 */
.L_x_66:
[----:B-----5:R-:W-:Y:S01]  /*3730*/  IMAD.U32 R23, R159, 0x10000, RZ ;  /* 0x000100009f177824 */ /* 0x020fe200078e00ff */
[----:B------:R-:W-:Y:S01]  /*3740*/  ISETP.GT.AND P2, PT, R7, 0x31, PT ;  /* 0x000000310700780c */ /* 0x000fe20003f44270 */
[----:B------:R-:W-:Y:S01]  /*3750*/  @P0 IMAD.MOV.U32 R22, RZ, RZ, R154 ;  /* 0x000000ffff160224 */ /* 0x000fe200078e009a */
[----:B------:R-:W-:Y:S01]  /*3760*/  BSSY B0, `(.L_x_68) ;  /* 0x000000a000007945 */ /* 0x000fe20003800000 */
[----:B------:R-:W-:-:S04]  /*3770*/  FMUL R23, R23, R2 ;  /* 0x0000000217177220 */ /* 0x000fc80000400000 */
[----:B------:R-:W-:-:S05]  /*3780*/  FFMA R23, R144, R0, R23 ;  /* 0x0000000090177223 */ /* 0x000fca0000000017 */
[----:B------:R-:W-:-:S04]  /*3790*/  F2FP.BF16.F32.PACK_AB R23, RZ, R23 ;  /* 0x00000017ff17723e */ /* 0x000fc800000010ff */
[----:B------:R-:W-:Y:S01]  /*37a0*/  PRMT R4, R23, 0x7610, R4 ;  /* 0x0000761017047816 */ /* 0x000fe20000000004 */
[----:B------:R-:W-:-:S05]  /*37b0*/  @P0 IMAD.MOV.U32 R23, RZ, RZ, R155 ;  /* 0x000000ffff170224 */ /* 0x000fca00078e009b */
[----:B------:R0:W-:Y:S01]  /*37c0*/  @P0 STG.E.U16 desc[UR14][R22.64+0x60], R4 ;  /* 0x0000600416000986 */ /* 0x0001e2000c10150e */
[----:B------:R-:W-:-:S13]  /*37d0*/  ISETP.GT.AND P0, PT, R5, RZ, P2 ;  /* 0x000000ff0500720c */ /* 0x000fda0001704270 */
[----:B0-----:R-:W-:Y:S05]  /*37e0*/  @!P0 BRA `(.L_x_69) ;  /* 0x0000000000048947 */ /* 0x001fea0003800000 */
[----:B------:R0:W5:Y:S02]  /*37f0*/  LDG.E.LTC128B.U16 R159, desc[UR14][R156.64+0x62] ;  /* 0x0000620e9c9f7981 */ /* 0x000164000c1e1520 */
.L_x_69:
[----:B------:R-:W-:Y:S05]  /*3800*/  BSYNC B0 ;  /* 0x0000000000007941 */ /* 0x000fea0003800000 */
.L_x_68:
        /* <DEDUP_REMOVED lines=11> */
.L_x_71:
[----:B------:R-:W-:Y:S05]  /*38c0*/  BSYNC B0 ;  /* 0x0000000000007941 */ /* 0x000fea0003800000 */
.L_x_70:
        /* <DEDUP_REMOVED lines=9> */
.L_x_73:
[----:B------:R-:W-:Y:S05]  /*3960*/  BSYNC B0 ;  /* 0x0000000000007941 */ /* 0x000fea0003800000 */
.L_x_72:
        /* <DEDUP_REMOVED lines=10> */
.L_x_75:
[----:B------:R-:W-:Y:S05]  /*3a10*/  BSYNC B0 ;  /* 0x0000000000007941 */ /* 0x000fea0003800000 */
.L_x_74:
[----:B-----5:R-:W-:Y:S01]  /*3a20*/  IMAD.U32 R23, R159, 0x10000, RZ ;  /* 0x000100009f177824 */ /* 0x020fe200078e00ff */
[----:B------:R-:W-:Y:S01]  /*3a30*/  BSSY B0, `(.L_x_76) ;  /* 0x000000c000007945 */ /* 0x000fe20003800000 */
[----:B------:R-:W-:Y:S02]  /*3a40*/  @P0 IMAD.MOV.U32 R22, RZ, RZ, R154 ;  /* 0x000000ffff160224 */ /* 0x000fe400078e009a */
[----:B------:R-:W-:-:S04]  /*3a50*/  FMUL R23, R23, R2 ;  /* 0x0000000217177220 */ /* 0x000fc80000400000 */
[----:B------:R-:W-:-:S05]  /*3a60*/  FFMA R23, R148, R0, R23 ;  /* 0x0000000094177223 */ /* 0x000fca0000000017 */
[----:B------:R-:W-:-:S04]  /*3a70*/  F2FP.BF16.F32.PACK_AB R23, RZ, R23 ;  /* 0x00000017ff17723e */ /* 0x000fc800000010ff */
[----:B------:R-:W-:Y:S01]  /*3a80*/  PRMT R4, R23, 0x7610, R4 ;  /* 0x0000761017047816 */ /* 0x000fe20000000004 */
[----:B------:R-:W-:-:S05]  /*3a90*/  @P0 IMAD.MOV.U32 R23, RZ, RZ, R155 ;  /* 0x000000ffff170224 */ /* 0x000fca00078e009b */
[----:B------:R0:W-:Y:S01]  /*3aa0*/  @P0 STG.E.U16 desc[UR14][R22.64+0x70], R4 ;  /* 0x0000700416000986 */ /* 0x0001e2000c10150e */
[----:B------:R-:W-:-:S04]  /*3ab0*/  ISETP.GT.AND P0, PT, R7, 0x39, PT ;  /* 0x000000390700780c */ /* 0x000fc80003f04270 */
[----:B------:R-:W-:-:S13]  /*3ac0*/  ISETP.GT.AND P5, PT, R5, RZ, P0 ;  /* 0x000000ff0500720c */ /* 0x000fda00007a4270 */
[----:B0-----:R-:W-:Y:S05]  /*3ad0*/  @!P5 BRA `(.L_x_77) ;  /* 0x000000000004d947 */ /* 0x001fea0003800000 */
[----:B------:R0:W5:Y:S02]  /*3ae0*/  LDG.E.LTC128B.U16 R159, desc[UR14][R156.64+0x72] ;  /* 0x0000720e9c9f7981 */ /* 0x000164000c1e1520 */
.L_x_77:
[----:B------:R-:W-:Y:S05]  /*3af0*/  BSYNC B0 ;  /* 0x0000000000007941 */ /* 0x000fea0003800000 */
.L_x_76:
        /* <DEDUP_REMOVED lines=11> */
.L_x_79:
[----:B------:R-:W-:Y:S05]  /*3bb0*/  BSYNC B0 ;  /* 0x0000000000007941 */ /* 0x000fea0003800000 */
.L_x_78:
        /* <DEDUP_REMOVED lines=9> */
[----:B------:R-:W-:-:S13]  /*3c50*/  ISETP.GT.AND P5, PT, R5, 0x8, P0 ;  /* 0x000000080500780c */ /* 0x000fda00007a4270 */
[----:B0-----:R-:W-:Y:S05]  /*3c60*/  @!P5 BRA `(.L_x_81) ;  /* 0x000000000004d947 */ /* 0x001fea0003800000 */
[----:B------:R0:W5:Y:S02]  /*3c70*/  LDG.E.LTC128B.U16 R159, desc[UR14][R18.64+0x72] ;  /* 0x0000720e129f7981 */ /* 0x000164000c1e1520 */
.L_x_81:
[----:B------:R-:W-:Y:S05]  /*3c80*/  BSYNC B0 ;  /* 0x0000000000007941 */ /* 0x000fea0003800000 */
.L_x_80:
[----:B-----5:R-:W-:Y:S01]  /*3c90*/  IMAD.U32 R7, R159, 0x10000, RZ ;  /* 0x000100009f077824 */ /* 0x020fe200078e00ff */
[----:B------:R-:W-:Y:S01]  /*3ca0*/  LOP3.LUT R123, R13, 0x10, RZ, 0xfc, !PT ;  /* 0x000000100d7b7812 */ /* 0x000fe200078efcff */
[----:B------:R-:W-:Y:S02]  /*3cb0*/  USHF.L.U32 UR22, UR4, 0x7, URZ ;  /* 0x0000000704167899 */ /* 0x000fe4000800063f */
[----:B------:R-:W-:Y:S01]  /*3cc0*/  FMUL R4, R7, R2 ;  /* 0x0000000207047220 */ /* 0x000fe20000400000 */
[----:B------:R-:W-:-:S03]  /*3cd0*/  USHF.L.U64.HI UR4, UR4, 0x7, UR5 ;  /* 0x0000000704047899 */ /* 0x000fc60008010205 */
[----:B------:R-:W-:-:S05]  /*3ce0*/  FFMA R4, R151, R0, R4 ;  /* 0x0000000097047223 */ /* 0x000fca0000000004 */
[----:B------:R-:W-:-:S05]  /*3cf0*/  F2FP.BF16.F32.PACK_AB R4, RZ, R4 ;  /* 0x00000004ff04723e */ /* 0x000fca00000010ff */
[----:B------:R1:W-:Y:S01]  /*3d00*/  @P5 STG.E.U16 desc[UR14][R8.64+0x72], R4 ;  /* 0x0000720408005986 */ /* 0x0003e2000c10150e */
[----:B------:R-:W-:-:S05]  /*3d10*/  IADD3 R126, P5, R123, R154, RZ ;  /* 0x0000009a7b7e7210 */ /* 0x000fca0007fbe0ff */
[----:B------:R-:W-:Y:S01]  /*3d20*/  IMAD.X R127, R15, 0x1, R155, P5 ;  /* 0x000000010f7f7824 */ /* 0x000fe200028e069b */
[----:B------:R-:W-:-:S04]  /*3d30*/  IADD3 R6, P5, R20, UR22, RZ ;  /* 0x0000001614067c10 */ /* 0x000fc8000ffbe0ff */
[----:B------:R-:W-:Y:S02]  /*3d40*/  IADD3.X R7, R21, UR4, RZ, P5, !PT ;  /* 0x0000000415077c10 */ /* 0x000fe4000affe4ff */
[----:B------:R-:W-:-:S13]  /*3d50*/  ISETP.GT.AND P5, PT, R5, 0x40, P4 ;  /* 0x000000400500780c */ /* 0x000fda00027a4270 */
[----:B------:R-:W0:Y:S01]  /*3d60*/  @P5 LDG.E.LTC128B.U16 R159, desc[UR14][R6.64] ;  /* 0x0000000e069f5981 */ /* 0x000e22000c1e1520 */
[----:B------:R-:W-:Y:S01]  /*3d70*/  LOP3.LUT R121, R13, 0x12, RZ, 0xfc, !PT ;  /* 0x000000120d797812 */ /* 0x000fe200078efcff */
[----:B------:R-:W-:Y:S01]  /*3d80*/  ULOP3.LUT UR21, UR22, 0x2, URZ, 0xfc, !UPT ;  /* 0x0000000216157892 */ /* 0x000fe2000f8efc3f */
[----:B0-23--:R-:W-:-:S04]  /*3d90*/  IMAD.U32 R19, R159, 0x10000, RZ ;  /* 0x000100009f137824 */ /* 0x00dfc800078e00ff */
[----:B------:R-:W-:-:S04]  /*3da0*/  FMUL R19, R19, R2 ;  /* 0x0000000213137220 */ /* 0x000fc80000400000 */
[----:B------:R-:W-:-:S05]  /*3db0*/  FFMA R19, R88, R0, R19 ;  /* 0x0000000058137223 */ /* 0x000fca0000000013 */
[----:B------:R-:W-:-:S04]  /*3dc0*/  F2FP.BF16.F32.PACK_AB R19, RZ, R19 ;  /* 0x00000013ff13723e */ /* 0x000fc800000010ff */
[----:B------:R-:W-:-:S05]  /*3dd0*/  PRMT R12, R19, 0x7610, R12 ;  /* 0x00007610130c7816 */ /* 0x000fca000000000c */
[----:B------:R0:W-:Y:S01]  /*3de0*/  @P5 STG.E.U16 desc[UR14][R10.64], R12 ;  /* 0x0000000c0a005986 */ /* 0x0001e2000c10150e */
[----:B------:R-:W-:-:S05]  /*3df0*/  IADD3 R128, P5, R121, R154, RZ ;  /* 0x0000009a79807210 */ /* 0x000fca0007fbe0ff */
[----:B------:R-:W-:Y:S01]  /*3e00*/  IMAD.X R129, R15, 0x1, R155, P5 ;  /* 0x000000010f817824 */ /* 0x000fe200028e069b */
[----:B------:R-:W-:-:S04]  /*3e10*/  IADD3 R130, P5, R20, UR21, RZ ;  /* 0x0000001514827c10 */ /* 0x000fc8000ffbe0ff */
[----:B------:R-:W-:Y:S02]  /*3e20*/  IADD3.X R131, R21, UR4, RZ, P5, !PT ;  /* 0x0000000415837c10 */ /* 0x000fe4000affe4ff */
[----:B------:R-:W-:-:S13]  /*3e30*/  ISETP.GT.AND P5, PT, R5, 0x40, P6 ;  /* 0x000000400500780c */ /* 0x000fda00037a4270 */
[----:B------:R-:W2:Y:S01]  /*3e40*/  @P5 LDG.E.LTC128B.U16 R159, desc[UR14][R130.64] ;  /* 0x0000000e829f5981 */ /* 0x000ea2000c1e1520 */
[----:B------:R-:W-:Y:S01]  /*3e50*/  BSSY B0, `(.L_x_82) ;  /* 0x000000d000007945 */ /* 0x000fe20003800000 */
[----:B--2---:R-:W-:-:S04]  /*3e60*/  IMAD.U32 R19, R159, 0x10000, RZ ;  /* 0x000100009f137824 */ /* 0x004fc800078e00ff */
[----:B-1----:R-:W-:-:S04]  /*3e70*/  FMUL R4, R19, R2 ;  /* 0x0000000213047220 */ /* 0x002fc80000400000 */
        /* <DEDUP_REMOVED lines=8> */
[----:B0-----:R-:W-:Y:S05]  /*3f00*/  @!P5 BRA `(.L_x_83) ;  /* 0x000000000004d947 */ /* 0x001fea0003800000 */
[----:B------:R0:W5:Y:S02]  /*3f10*/  LDG.E.LTC128B.U16 R159, desc[UR14][R18.64] ;  /* 0x0000000e129f7981 */ /* 0x000164000c1e1520 */
.L_x_83:
[----:B------:R-:W-:Y:S05]  /*3f20*/  BSYNC B0 ;  /* 0x0000000000007941 */ /* 0x000fea0003800000 */
.L_x_82:
[C---:B-----5:R-:W-:Y:S01]  /*3f30*/  IMAD.U32 R89, R159.reuse, 0x10000, RZ ;  /* 0x000100009f597824 */ /* 0x060fe200078e00ff */
[----:B------:R-:W-:Y:S01]  /*3f40*/  BSSY B0, `(.L_x_84) ;  /* 0x000000d000007945 */ /* 0x000fe20003800000 */
[----:B------:R-:W-:Y:S02]  /*3f50*/  PRMT R88, R159, 0x7610, R88 ;  /* 0x000076109f587816 */ /* 0x000fe40000000058 */
[----:B------:R-:W-:-:S04]  /*3f60*/  FMUL R89, R89, R2 ;  /* 0x0000000259597220 */ /* 0x000fc80000400000 */
[----:B------:R-:W-:-:S05]  /*3f70*/  FFMA R89, R90, R0, R89 ;  /* 0x000000005a597223 */ /* 0x000fca0000000059 */
[----:B------:R-:W-:-:S05]  /*3f80*/  F2FP.BF16.F32.PACK_AB R89, RZ, R89 ;  /* 0x00000059ff59723e */ /* 0x000fca00000010ff */
[----:B------:R1:W-:Y:S01]  /*3f90*/  @P5 STG.E.U16 desc[UR14][R22.64], R89 ;  /* 0x0000005916005986 */ /* 0x0003e2000c10150e */
[----:B------:R-:W-:-:S05]  /*3fa0*/  IADD3 R130, P5, R3, R8, RZ ;  /* 0x0000000803827210 */ /* 0x000fca0007fbe0ff */
[----:B------:R-:W-:Y:S01]  /*3fb0*/  IMAD.X R131, R15, 0x1, R9, P5 ;  /* 0x000000010f837824 */ /* 0x000fe200028e0609 */
[----:B------:R-:W-:-:S13]  /*3fc0*/  ISETP.GT.AND P5, PT, R5, 0x48, P6 ;  /* 0x000000480500780c */ /* 0x000fda00037a4270 */
[----:B-1----:R-:W-:Y:S05]  /*3fd0*/  @!P5 BRA `(.L_x_85) ;  /* 0x00000000000cd947 */ /* 0x002fea0003800000 */
[----:B------:R-:W-:-:S04]  /*3fe0*/  IADD3 R88, P6, R16, UR21, RZ ;  /* 0x0000001510587c10 */ /* 0x000fc8000ffde0ff */
[----:B------:R-:W-:-:S05]  /*3ff0*/  IADD3.X R89, R17, UR4, RZ, P6, !PT ;  /* 0x0000000411597c10 */ /* 0x000fca000b7fe4ff */
[----:B------:R1:W5:Y:S04]  /*4000*/  LDG.E.LTC128B.U16 R88, desc[UR14][R88.64] ;  /* 0x0000000e58587981 */ /* 0x000368000c1e1520 */
.L_x_85:
[----:B------:R-:W-:Y:S05]  /*4010*/  BSYNC B0 ;  /* 0x0000000000007941 */ /* 0x000fea0003800000 */
.L_x_84:
[----:B-1---5:R-:W-:Y:S01]  /*4020*/  IMAD.U32 R89, R88, 0x10000, RZ ;  /* 0x0001000058597824 */ /* 0x022fe200078e00ff */
[----:B------:R-:W-:Y:S01]  /*4030*/  ULOP3.LUT UR20, UR22, 0x10, URZ, 0xfc, !UPT ;  /* 0x0000001016147892 */ /* 0x000fe2000f8efc3f */
[----:B------:R-:W-:Y:S02]  /*4040*/  LOP3.LUT P6, RZ, R120, 0x4, RZ, 0xc0, !PT ;  /* 0x0000000478ff7812 */ /* 0x000fe400078cc0ff */
[----:B------:R-:W-:Y:S01]  /*4050*/  FMUL R4, R89, R2 ;  /* 0x0000000259047220 */ /* 0x000fe20000400000 */
[----:B------:R-:W-:-:S03]  /*4060*/  LOP3.LUT R89, R13, 0x20, RZ, 0xfc, !PT ;  /* 0x000000200d597812 */ /* 0x000fc600078efcff */
        /* <DEDUP_REMOVED lines=8> */
[----:B------:R-:W2:Y:S01]  /*40f0*/  @P5 LDG.E.LTC128B.U16 R88, desc[UR14][R132.64] ;  /* 0x0000000e84585981 */ /* 0x000ea2000c1e1520 */
[----:B------:R-:W-:Y:S01]  /*4100*/  ULOP3.LUT UR19, UR22, 0x12, URZ, 0xfc, !UPT ;  /* 0x0000001216137892 */ /* 0x000fe2000f8efc3f */
[----:B--2---:R-:W-:-:S04]  /*4110*/  IMAD.U32 R91, R88, 0x10000, RZ ;  /* 0x00010000585b7824 */ /* 0x004fc800078e00ff */
[----:B------:R-:W-:-:S04]  /*4120*/  FMUL R91, R91, R2 ;  /* 0x000000025b5b7220 */ /* 0x000fc80000400000 */
[----:B------:R-:W-:-:S05]  /*4130*/  FFMA R91, R92, R0, R91 ;  /* 0x000000005c5b7223 */ /* 0x000fca000000005b */
[----:B------:R-:W-:-:S04]  /*4140*/  F2FP.BF16.F32.PACK_AB R91, RZ, R91 ;  /* 0x0000005bff5b723e */ /* 0x000fc800000010ff */
[----:B------:R-:W-:Y:S02]  /*4150*/  PRMT R12, R91, 0x7610, R12 ;  /* 0x000076105b0c7816 */ /* 0x000fe4000000000c */
[----:B------:R-:W-:-:S03]  /*4160*/  LOP3.LUT R91, R13, 0x22, RZ, 0xfc, !PT ;  /* 0x000000220d5b7812 */ /* 0x000fc600078efcff */
[----:B------:R2:W-:Y:S01]  /*4170*/  @P5 STG.E.U16 desc[UR14][R126.64], R12 ;  /* 0x0000000c7e005986 */ /* 0x0005e2000c10150e */
[----:B-1----:R-:W-:-:S05]  /*4180*/  IADD3 R130, P5, R91, R154, RZ ;  /* 0x0000009a5b827210 */ /* 0x002fca0007fbe0ff */
[----:B------:R-:W-:Y:S01]  /*4190*/  IMAD.X R131, R15, 0x1, R155, P5 ;  /* 0x000000010f837824 */ /* 0x000fe200028e069b */
[----:B------:R-:W-:-:S04]  /*41a0*/  IADD3 R132, P5, R20, UR19, RZ ;  /* 0x0000001314847c10 */ /* 0x000fc8000ffbe0ff */
[----:B------:R-:W-:Y:S02]  /*41b0*/  IADD3.X R133, R21, UR4, RZ, P5, !PT ;  /* 0x0000000415857c10 */ /* 0x000fe4000affe4ff */
[----:B------:R-:W-:-:S04]  /*41c0*/  LOP3.LUT P5, RZ, R120, 0x8, RZ, 0xc0, !PT ;  /* 0x0000000878ff7812 */ /* 0x000fc800078ac0ff */
[----:B------:R-:W-:-:S13]  /*41d0*/  ISETP.GT.AND P5, PT, R5, 0x40, P5 ;  /* 0x000000400500780c */ /* 0x000fda0002fa4270 */
[----:B------:R-:W3:Y:S01]  /*41e0*/  @P5 LDG.E.LTC128B.U16 R88, desc[UR14][R132.64] ;  /* 0x0000000e84585981 */ /* 0x000ee2000c1e1520 */
[----:B------:R-:W-:Y:S01]  /*41f0*/  BSSY B0, `(.L_x_86) ;  /* 0x000000d000007945 */ /* 0x000fe20003800000 */
[----:B---3--:R-:W-:-:S04]  /*4200*/  IMAD.U32 R135, R88, 0x10000, RZ ;  /* 0x0001000058877824 */ /* 0x008fc800078e00ff */
[----:B------:R-:W-:-:S04]  /*4210*/  FMUL R4, R135, R2 ;  /* 0x0000000287047220 */ /* 0x000fc80000400000 */
[----:B------:R-:W-:-:S05]  /*4220*/  FFMA R4, R93, R0, R4 ;  /* 0x000000005d047223 */ /* 0x000fca0000000004 */
[----:B------:R-:W-:-:S05]  /*4230*/  F2FP.BF16.F32.PACK_AB R4, RZ, R4 ;  /* 0x00000004ff04723e */ /* 0x000fca00000010ff */
[----:B------:R1:W-:Y:S01]  /*4240*/  @P5 STG.E.U16 desc[UR14][R128.64], R4 ;  /* 0x0000000480005986 */ /* 0x0003e2000c10150e */
[----:B--2---:R-:W-:-:S05]  /*4250*/  IADD3 R126, P5, R123, R8, RZ ;  /* 0x000000087b7e7210 */ /* 0x004fca0007fbe0ff */
[----:B------:R-:W-:Y:S01]  /*4260*/  IMAD.X R127, R15, 0x1, R9, P5 ;  /* 0x000000010f7f7824 */ /* 0x000fe200028e0609 */
[----:B------:R-:W-:-:S13]  /*4270*/  ISETP.GT.AND P5, PT, R5, 0x48, P6 ;  /* 0x000000480500780c */ /* 0x000fda00037a4270 */
[----:B-1----:R-:W-:Y:S05]  /*4280*/  @!P5 BRA `(.L_x_87) ;  /* 0x00000000000cd947 */ /* 0x002fea0003800000 */
[----:B------:R-:W-:-:S04]  /*4290*/  IADD3 R92, P6, R16, UR20, RZ ;  /* 0x00000014105c7c10 */ /* 0x000fc8000ffde0ff */
[----:B------:R-:W-:-:S05]  /*42a0*/  IADD3.X R93, R17, UR4, RZ, P6, !PT ;  /* 0x00000004115d7c10 */ /* 0x000fca000b7fe4ff */
[----:B------:R1:W5:Y:S04]  /*42b0*/  LDG.E.LTC128B.U16 R88, desc[UR14][R92.64] ;  /* 0x0000000e5c587981 */ /* 0x000368000c1e1520 */
.L_x_87:
[----:B------:R-:W-:Y:S05]  /*42c0*/  BSYNC B0 ;  /* 0x0000000000007941 */ /* 0x000fea0003800000 */
.L_x_86:
[----:B-1---5:R-:W-:Y:S01]  /*42d0*/  IMAD.U32 R93, R88, 0x10000, RZ ;  /* 0x00010000585d7824 */ /* 0x022fe200078e00ff */
[----:B------:R-:W-:Y:S01]  /*42e0*/  LOP3.LUT P6, RZ, R120, 0x8, RZ, 0xc0, !PT ;  /* 0x0000000878ff7812 */ /* 0x000fe200078cc0ff */
[----:B------:R-:W-:Y:S02]  /*42f0*/  BSSY B0, `(.L_x_88) ;  /* 0x000000c000007945 */ /* 0x000fe40003800000 */
        /* <DEDUP_REMOVED lines=11> */
.L_x_89:
[----:B------:R-:W-:Y:S05]  /*43b0*/  BSYNC B0 ;  /* 0x0000000000007941 */ /* 0x000fea0003800000 */
.L_x_88:
        /* <DEDUP_REMOVED lines=42> */
.L_x_91:
[----:B------:R-:W-:Y:S05]  /*4660*/  BSYNC B0 ;  /* 0x0000000000007941 */ /* 0x000fea0003800000 */
.L_x_90:
        /* <DEDUP_REMOVED lines=14> */
.L_x_93:
[----:B------:R-:W-:Y:S05]  /*4750*/  BSYNC B0 ;  /* 0x0000000000007941 */ /* 0x000fea0003800000 */
.L_x_92:
        /* <DEDUP_REMOVED lines=42> */
.L_x_95:
[----:B------:R-:W-:Y:S05]  /*4a00*/  BSYNC B0 ;  /* 0x0000000000007941 */ /* 0x000fea0003800000 */
.L_x_94:
        /* <DEDUP_REMOVED lines=14> */
.L_x_97:
[----:B------:R-:W-:Y:S05]  /*4af0*/  BSYNC B0 ;  /* 0x0000000000007941 */ /* 0x000fea0003800000 */
.L_x_96:
        /* <DEDUP_REMOVED lines=42> */
.L_x_99:
[----:B------:R-:W-:Y:S05]  /*4da0*/  BSYNC B0 ;  /* 0x0000000000007941 */ /* 0x000fea0003800000 */
.L_x_98:
        /* <DEDUP_REMOVED lines=14> */
.L_x_101:
[----:B------:R-:W-:Y:S05]  /*4e90*/  BSYNC B0 ;  /* 0x0000000000007941 */ /* 0x000fea0003800000 */
.L_x_100:
        /* <DEDUP_REMOVED lines=42> */
.L_x_103:
[----:B------:R-:W-:Y:S05]  /*5140*/  BSYNC B0 ;  /* 0x0000000000007941 */ /* 0x000fea0003800000 */
.L_x_102:
        /* <DEDUP_REMOVED lines=14> */
.L_x_105:
[----:B------:R-:W-:Y:S05]  /*5230*/  BSYNC B0 ;  /* 0x0000000000007941 */ /* 0x000fea0003800000 */
.L_x_104:
[----:B-1---5:R-:W-:Y:S01]  /*5240*/  IMAD.U32 R109, R88, 0x10000, RZ ;  /* 0x00010000586d7824 */ /* 0x022fe200078e00ff */
[----:B------:R-:W-:-:S03]  /*5250*/  ULOP3.LUT UR8, UR22, 0x60, URZ, 0xfc, !UPT ;  /* 0x0000006016087892 */ /* 0x000fc6000f8efc3f */
        /* <DEDUP_REMOVED lines=38> */
.L_x_107:
[----:B------:R-:W-:Y:S05]  /*54c0*/  BSYNC B0 ;  /* 0x0000000000007941 */ /* 0x000fea0003800000 */
.L_x_106:
[----:B-1---5:R-:W-:Y:S01]  /*54d0*/  IMAD.U32 R113, R88, 0x10000, RZ ;  /* 0x0001000058717824 */ /* 0x022fe200078e00ff */
[----:B------:R-:W-:Y:S03]  /*54e0*/  BSSY B0, `(.L_x_108) ;  /* 0x000000c000007945 */ /* 0x000fe60003800000 */
        /* <DEDUP_REMOVED lines=11> */
.L_x_109:
[----:B------:R-:W-:Y:S05]  /*55a0*/  BSYNC B0 ;  /* 0x0000000000007941 */ /* 0x000fea0003800000 */
.L_x_108:
[----:B-1---5:R-:W-:Y:S01]  /*55b0*/  IMAD.U32 R113, R88, 0x10000, RZ ;  /* 0x0001000058717824 */ /* 0x022fe200078e00ff */
[----:B------:R-:W-:-:S03]  /*55c0*/  ULOP3.LUT UR6, UR22, 0x70, URZ, 0xfc, !UPT ;  /* 0x0000007016067892 */ /* 0x000fc6000f8efc3f */
[----:B------:R-:W-:-:S04]  /*55d0*/  FMUL R4, R113, R2 ;  /* 0x0000000271047220 */ /* 0x000fc80000400000 */
[----:B------:R-:W-:-:S05]  /*55e0*/  FFMA R4, R115, R0, R4 ;  /* 0x0000000073047223 */ /* 0x000fca0000000004 */
[----:B------:R-:W-:-:S05]  /*55f0*/  F2FP.BF16.F32.PACK_AB R4, RZ, R4 ;  /* 0x00000004ff04723e */ /* 0x000fca00000010ff */
[----:B------:R-:W-:Y:S01]  /*5600*/  @P5 STG.E.U16 desc[UR14][R130.64], R4 ;  /* 0x0000000482005986 */ /* 0x000fe2000c10150e */
        /* <DEDUP_REMOVED lines=10> */
[----:B------:R-:W-:-:S05]  /*56b0*/  F2FP.BF16.F32.PACK_AB R115, RZ, R115 ;  /* 0x00000073ff73723e */ /* 0x000fca00000010ff */
[----:B------:R1:W-:Y:S01]  /*56c0*/  @P5 STG.E.U16 desc[UR14][R126.64], R115 ;  /* 0x000000737e005986 */ /* 0x0003e2000c10150e */
[----:B------:R-:W-:-:S05]  /*56d0*/  IADD3 R114, P5, R111, R8, RZ ;  /* 0x000000086f727210 */ /* 0x000fca0007fbe0ff */
[----:B-1----:R-:W-:Y:S01]  /*56e0*/  IMAD.X R115, R15, 0x1, R9, P5 ;  /* 0x000000010f737824 */ /* 0x002fe200028e0609 */
[----:B------:R-:W-:-:S04]  /*56f0*/  IADD3 R20, P5, R20, UR5, RZ ;  /* 0x0000000514147c10 */ /* 0x000fc8000ffbe0ff */
[----:B------:R-:W-:Y:S02]  /*5700*/  IADD3.X R21, R21, UR4, RZ, P5, !PT ;  /* 0x0000000415157c10 */ /* 0x000fe4000affe4ff */
[----:B------:R-:W-:-:S13]  /*5710*/  ISETP.GT.AND P5, PT, R5, 0x40, P0 ;  /* 0x000000400500780c */ /* 0x000fda00007a4270 */
[----:B------:R-:W2:Y:S01]  /*5720*/  @P5 LDG.E.LTC128B.U16 R88, desc[UR14][R20.64] ;  /* 0x0000000e14585981 */ /* 0x000ea2000c1e1520 */
[----:B------:R-:W-:Y:S01]  /*5730*/  BSSY B0, `(.L_x_110) ;  /* 0x000000d000007945 */ /* 0x000fe20003800000 */
[----:B--2---:R-:W-:-:S04]  /*5740*/  IMAD.U32 R9, R88, 0x10000, RZ ;  /* 0x0001000058097824 */ /* 0x004fc800078e00ff */
        /* <DEDUP_REMOVED lines=11> */
.L_x_111:
[----:B------:R-:W-:Y:S05]  /*5800*/  BSYNC B0 ;  /* 0x0000000000007941 */ /* 0x000fea0003800000 */
.L_x_110:
        /* <DEDUP_REMOVED lines=11> */
[----:B-1----:R-:W-:Y:S05]  /*58c0*/  @!P5 BRA `(.L_x_113) ;  /* 0x000000000004d947 */ /* 0x002fea0003800000 */
[----:B------:R1:W5:Y:S02]  /*58d0*/  LDG.E.LTC128B.U16 R88, desc[UR14][R16.64] ;  /* 0x0000000e10587981 */ /* 0x000364000c1e1520 */
.L_x_113:
[----:B------:R-:W-:Y:S05]  /*58e0*/  BSYNC B0 ;  /* 0x0000000000007941 */ /* 0x000fea0003800000 */
.L_x_112:
        /* <DEDUP_REMOVED lines=13> */
.L_x_115:
[----:B------:R-:W-:Y:S05]  /*59c0*/  BSYNC B0 ;  /* 0x0000000000007941 */ /* 0x000fea0003800000 */
.L_x_114:
[----:B-----5:R-:W-:Y:S01]  /*59d0*/  IMAD.U32 R21, R88, 0x10000, RZ ;  /* 0x0001000058157824 */ /* 0x020fe200078e00ff */
        /* <DEDUP_REMOVED lines=9> */
[----:B--2---:R-:W-:Y:S05]  /*5a70*/  @!P5 BRA `(.L_x_117) ;  /* 0x00000000000cd947 */ /* 0x004fea0003800000 */
[----:B------:R-:W-:-:S04]  /*5a80*/  IADD3 R20, P6, R6, UR21, RZ ;  /* 0x0000001506147c10 */ /* 0x000fc8000ffde0ff */
[----:B------:R-:W-:-:S05]  /*5a90*/  IADD3.X R21, R7, UR4, RZ, P6, !PT ;  /* 0x0000000407157c10 */ /* 0x000fca000b7fe4ff */
[----:B------:R2:W5:Y:S04]  /*5aa0*/  LDG.E.LTC128B.U16 R88, desc[UR14][R20.64] ;  /* 0x0000000e14587981 */ /* 0x000568000c1e1520 */
.L_x_117:
[----:B------:R-:W-:Y:S05]  /*5ab0*/  BSYNC B0 ;  /* 0x0000000000007941 */ /* 0x000fea0003800000 */
.L_x_116:
[----:B--2--5:R-:W-:Y:S01]  /*5ac0*/  IMAD.U32 R21, R88, 0x10000, RZ ;  /* 0x0001000058157824 */ /* 0x024fe200078e00ff */
        /* <DEDUP_REMOVED lines=10> */
[----:B--2---:R-:W-:Y:S05]  /*5b70*/  @!P5 BRA `(.L_x_119) ;  /* 0x000000000004d947 */ /* 0x004fea0003800000 */
[----:B------:R2:W5:Y:S02]  /*5b80*/  LDG.E.LTC128B.U16 R88, desc[UR14][R56.64] ;  /* 0x0000000e38587981 */ /* 0x000564000c1e1520 */
.L_x_119:
[----:B------:R-:W-:Y:S05]  /*5b90*/  BSYNC B0 ;  /* 0x0000000000007941 */ /* 0x000fea0003800000 */
.L_x_118:
        /* <DEDUP_REMOVED lines=10> */
[----:B---3--:R-:W-:Y:S05]  /*5c40*/  @!P5 BRA `(.L_x_121) ;  /* 0x00000000000cd947 */ /* 0x008fea0003800000 */
[----:B------:R-:W-:-:S04]  /*5c50*/  IADD3 R116, P6, R18, UR21, RZ ;  /* 0x0000001512747c10 */ /* 0x000fc8000ffde0ff */
[----:B------:R-:W-:-:S05]  /*5c60*/  IADD3.X R117, R19, UR4, RZ, P6, !PT ;  /* 0x0000000413757c10 */ /* 0x000fca000b7fe4ff */
[----:B------:R3:W5:Y:S04]  /*5c70*/  LDG.E.LTC128B.U16 R88, desc[UR14][R116.64] ;  /* 0x0000000e74587981 */ /* 0x000768000c1e1520 */
.L_x_121:
[----:B------:R-:W-:Y:S05]  /*5c80*/  BSYNC B0 ;  /* 0x0000000000007941 */ /* 0x000fea0003800000 */
.L_x_120:
[----:B---3-5:R-:W-:Y:S01]  /*5c90*/  IMAD.U32 R117, R88, 0x10000, RZ ;  /* 0x0001000058757824 */ /* 0x028fe200078e00ff */
        /* <DEDUP_REMOVED lines=13> */
.L_x_123:
[----:B------:R-:W-:Y:S05]  /*5d70*/  BSYNC B0 ;  /* 0x0000000000007941 */ /* 0x000fea0003800000 */
.L_x_122:
        /* <DEDUP_REMOVED lines=8> */
[----:B---3--:R-:W-:Y:S01]  /*5e00*/  IMAD.X R117, R11, 0x1, R15, P5 ;  /* 0x000000010b757824 */ /* 0x008fe200028e060f */
[----:B------:R-:W-:-:S13]  /*5e10*/  ISETP.GT.AND P5, PT, R5, 0x80, P6 ;  /* 0x000000800500780c */ /* 0x000fda00037a4270 */
[----:B------:R-:W-:Y:S05]  /*5e20*/  @!P5 BRA `(.L_x_125) ;  /* 0x00000000000cd947 */ /* 0x000fea0003800000 */
[----:B------:R-:W-:-:S04]  /*5e30*/  IADD3 R112, P6, R6, UR19, RZ ;  /* 0x0000001306707c10 */ /* 0x000fc8000ffde0ff */
[----:B------:R-:W-:-:S05]  /*5e40*/  IADD3.X R113, R7, UR4, RZ, P6, !PT ;  /* 0x0000000407717c10 */ /* 0x000fca000b7fe4ff */
[----:B------:R3:W5:Y:S04]  /*5e50*/  LDG.E.LTC128B.U16 R88, desc[UR14][R112.64] ;  /* 0x0000000e70587981 */ /* 0x000768000c1e1520 */
.L_x_125:
[----:B------:R-:W-:Y:S05]  /*5e60*/  BSYNC B0 ;  /* 0x0000000000007941 */ /* 0x000fea0003800000 */
.L_x_124:
[----:B---3-5:R-:W-:Y:S01]  /*5e70*/  IMAD.U32 R113, R88, 0x10000, RZ ;  /* 0x0001000058717824 */ /* 0x028fe200078e00ff */
[----:B------:R-:W-:Y:S01]  /*5e80*/  LOP3.LUT P6, RZ, R120, 0x4, RZ, 0xc0, !PT ;  /* 0x0000000478ff7812 */ /* 0x000fe200078cc0ff */
[----:B------:R-:W-:Y:S01]  /*5e90*/  BSSY B0, `(.L_x_126) ;  /* 0x000000d000007945 */ /* 0x000fe20003800000 */
[----:B------:R-:W-:Y:S01]  /*5ea0*/  PRMT R60, R88, 0x7610, R60 ;  /* 0x00007610583c7816 */ /* 0x000fe2000000003c */
        /* <DEDUP_REMOVED lines=11> */
.L_x_127:
[----:B------:R-:W-:Y:S05]  /*5f60*/  BSYNC B0 ;  /* 0x0000000000007941 */ /* 0x000fea0003800000 */
.L_x_126:
        /* <DEDUP_REMOVED lines=15> */
.L_x_129:
[----:B------:R-:W-:Y:S05]  /*6060*/  BSYNC B0 ;  /* 0x0000000000007941 */ /* 0x000fea0003800000 */
.L_x_128:
        /* <DEDUP_REMOVED lines=14> */
.L_x_131:
[----:B------:R-:W-:Y:S05]  /*6150*/  BSYNC B0 ;  /* 0x0000000000007941 */ /* 0x000fea0003800000 */
.L_x_130:
        /* <DEDUP_REMOVED lines=14> */
.L_x_133:
[----:B------:R-:W-:Y:S05]  /*6240*/  BSYNC B0 ;  /* 0x0000000000007941 */ /* 0x000fea0003800000 */
.L_x_132:
        /* <DEDUP_REMOVED lines=14> */
.L_x_135:
[----:B------:R-:W-:Y:S05]  /*6330*/  BSYNC B0 ;  /* 0x0000000000007941 */ /* 0x000fea0003800000 */
.L_x_134:
        /* <DEDUP_REMOVED lines=14> */
.L_x_137:
[----:B------:R-:W-:Y:S05]  /*6420*/  BSYNC B0 ;  /* 0x0000000000007941 */ /* 0x000fea0003800000 */
.L_x_136:
        /* <DEDUP_REMOVED lines=14> */
.L_x_139:
[----:B------:R-:W-:Y:S05]  /*6510*/  BSYNC B0 ;  /* 0x0000000000007941 */ /* 0x000fea0003800000 */
.L_x_138:
        /* <DEDUP_REMOVED lines=14> */
.L_x_141:
[----:B------:R-:W-:Y:S05]  /*6600*/  BSYNC B0 ;  /* 0x0000000000007941 */ /* 0x000fea0003800000 */
.L_x_140:
        /* <DEDUP_REMOVED lines=14> */
.L_x_143:
[----:B------:R-:W-:Y:S05]  /*66f0*/  BSYNC B0 ;  /* 0x0000000000007941 */ /* 0x000fea0003800000 */
.L_x_142:
        /* <DEDUP_REMOVED lines=14> */
.L_x_145:
[----:B------:R-:W-:Y:S05]  /*67e0*/  BSYNC B0 ;  /* 0x0000000000007941 */ /* 0x000fea0003800000 */
.L_x_144:
        /* <DEDUP_REMOVED lines=14> */
.L_x_147:
[----:B------:R-:W-:Y:S05]  /*68d0*/  BSYNC B0 ;  /* 0x0000000000007941 */ /* 0x000fea0003800000 */
.L_x_146:
        /* <DEDUP_REMOVED lines=14> */
.L_x_149:
[----:B------:R-:W-:Y:S05]  /*69c0*/  BSYNC B0 ;  /* 0x0000000000007941 */ /* 0x000fea0003800000 */
.L_x_148:
        /* <DEDUP_REMOVED lines=14> */
.L_x_151:
[----:B------:R-:W-:Y:S05]  /*6ab0*/  BSYNC B0 ;  /* 0x0000000000007941 */ /* 0x000fea0003800000 */
.L_x_150:
        /* <DEDUP_REMOVED lines=14> */
.L_x_153:
[----:B------:R-:W-:Y:S05]  /*6ba0*/  BSYNC B0 ;  /* 0x0000000000007941 */ /* 0x000fea0003800000 */
.L_x_152:
        /* <DEDUP_REMOVED lines=14> */
.L_x_155:
[----:B------:R-:W-:Y:S05]  /*6c90*/  BSYNC B0 ;  /* 0x0000000000007941 */ /* 0x000fea0003800000 */
.L_x_154:
        /* <DEDUP_REMOVED lines=14> */
.L_x_157:
[----:B------:R-:W-:Y:S05]  /*6d80*/  BSYNC B0 ;  /* 0x0000000000007941 */ /* 0x000fea0003800000 */
.L_x_156:
        /* <DEDUP_REMOVED lines=14> */
.L_x_159:
[----:B------:R-:W-:Y:S05]  /*6e70*/  BSYNC B0 ;  /* 0x0000000000007941 */ /* 0x000fea0003800000 */
.L_x_158:
        /* <DEDUP_REMOVED lines=14> */
.L_x_161:
[----:B------:R-:W-:Y:S05]  /*6f60*/  BSYNC B0 ;  /* 0x0000000000007941 */ /* 0x000fea0003800000 */
.L_x_160:
[----:B---3-5:R-:W-:Y:S01]  /*6f70*/  IMAD.U32 R61, R4, 0x10000, RZ ;  /* 0x00010000043d7824 */ /* 0x028fe200078e00ff */
        /* <DEDUP_REMOVED lines=12> */
.L_x_163:
[----:B------:R-:W-:Y:S05]  /*7040*/  BSYNC B0 ;  /* 0x0000000000007941 */ /* 0x000fea0003800000 */
.L_x_162:
        /* <DEDUP_REMOVED lines=13> */
.L_x_165:
[----:B------:R-:W-:Y:S05]  /*7120*/  BSYNC B0 ;  /* 0x0000000000007941 */ /* 0x000fea0003800000 */
.L_x_164:
        /* <DEDUP_REMOVED lines=13> */
.L_x_167:
[----:B------:R-:W-:Y:S05]  /*7200*/  BSYNC B0 ;  /* 0x0000000000007941 */ /* 0x000fea0003800000 */
.L_x_166:
        /* <DEDUP_REMOVED lines=13> */
.L_x_169:
[----:B------:R-:W-:Y:S05]  /*72e0*/  BSYNC B0 ;  /* 0x0000000000007941 */ /* 0x000fea0003800000 */
.L_x_168:
        /* <DEDUP_REMOVED lines=13> */
.L_x_171:
[----:B------:R-:W-:Y:S05]  /*73c0*/  BSYNC B0 ;  /* 0x0000000000007941 */ /* 0x000fea0003800000 */
.L_x_170:
        /* <DEDUP_REMOVED lines=11> */
[----:B---3--:R-:W-:Y:S05]  /*7480*/  @!P5 BRA `(.L_x_173) ;  /* 0x000000000004d947 */ /* 0x008fea0003800000 */
[----:B------:R3:W5:Y:S02]  /*7490*/  LDG.E.LTC128B.U16 R4, desc[UR14][R6.64] ;  /* 0x0000000e06047981 */ /* 0x000764000c1e1520 */
.L_x_173:
[----:B------:R-:W-:Y:S05]  /*74a0*/  BSYNC B0 ;  /* 0x0000000000007941 */ /* 0x000fea0003800000 */
.L_x_172:
        /* <DEDUP_REMOVED lines=13> */
.L_x_175:
[----:B------:R-:W-:Y:S05]  /*7580*/  BSYNC B0 ;  /* 0x0000000000007941 */ /* 0x000fea0003800000 */
.L_x_174:
        /* <DEDUP_REMOVED lines=9> */
[----:B---3--:R-:W-:Y:S02]  /*7620*/  IADD3.X R7, R19, UR4, RZ, P5, !PT ;  /* 0x0000000413077c10 */ /* 0x008fe4000affe4ff */
[----:B------:R-:W-:-:S13]  /*7630*/  ISETP.GT.AND P5, PT, R5, 0x88, P0 ;  /* 0x000000880500780c */ /* 0x000fda00007a4270 */
[----:B------:R-:W-:Y:S05]  /*7640*/  @!P5 BRA `(.L_x_177) ;  /* 0x000000000004d947 */ /* 0x000fea0003800000 */
[----:B------:R3:W5:Y:S02]  /*7650*/  LDG.E.LTC128B.U16 R4, desc[UR14][R6.64] ;  /* 0x0000000e06047981 */ /* 0x000764000c1e1520 */
.L_x_177:
[----:B------:R-:W-:Y:S05]  /*7660*/  BSYNC B0 ;  /* 0x0000000000007941 */ /* 0x000fea0003800000 */
.L_x_176:
[----:B---3-5:R-:W-:Y:S01]  /*7670*/  IMAD.U32 R7, R4, 0x10000, RZ ;  /* 0x0001000004077824 */ /* 0x028fe200078e00ff */
[----:B------:R-:W-:Y:S03]  /*7680*/  BSSY B0, `(.L_x_178) ;  /* 0x000000d000007945 */ /* 0x000fe60003800000 */
[----:B------:R-:W-:-:S04]  /*7690*/  FMUL R6, R7, R2 ;  /* 0x0000000207067220 */ /* 0x000fc80000400000 */
[----:B------:R-:W-:-:S05]  /*76a0*/  FFMA R6, R87, R0, R6 ;  /* 0x0000000057067223 */ /* 0x000fca0000000006 */
[----:B------:R-:W-:-:S04]  /*76b0*/  F2FP.BF16.F32.PACK_AB R6, RZ, R6 ;  /* 0x00000006ff06723e */ /* 0x000fc800000010ff */
[----:B------:R-:W-:-:S05]  /*76c0*/  PRMT R11, R6, 0x7610, R11 ;  /* 0x00007610060b7816 */ /* 0x000fca000000000b */
        /* <DEDUP_REMOVED lines=8> */
.L_x_179:
[----:B------:R-:W-:Y:S05]  /*7750*/  BSYNC B0 ;  /* 0x0000000000007941 */ /* 0x000fea0003800000 */
.L_x_178:
        /* <DEDUP_REMOVED lines=11> */
[----:B0-----:R-:W-:-:S04]  /*7810*/  IADD3 R18, P6, R16, UR21, RZ ;  /* 0x0000001510127c10 */ /* 0x001fc8000ffde0ff */
[----:B------:R-:W-:-:S05]  /*7820*/  IADD3.X R19, R17, UR4, RZ, P6, !PT ;  /* 0x0000000411137c10 */ /* 0x000fca000b7fe4ff */
[----:B------:R3:W5:Y:S04]  /*7830*/  LDG.E.LTC128B.U16 R4, desc[UR14][R18.64] ;  /* 0x0000000e12047981 */ /* 0x000768000c1e1520 */
.L_x_181:
[----:B------:R-:W-:Y:S05]  /*7840*/  BSYNC B0 ;  /* 0x0000000000007941 */ /* 0x000fea0003800000 */
.L_x_180:
[----:B0--3-5:R-:W-:Y:S01]  /*7850*/  IMAD.U32 R19, R4, 0x10000, RZ ;  /* 0x0001000004137824 */ /* 0x029fe200078e00ff */
[----:B------:R-:W-:Y:S01]  /*7860*/  ISETP.GT.AND P4, PT, R5, 0xc8, P4 ;  /* 0x000000c80500780c */ /* 0x000fe20002784270 */
[----:B------:R-:W-:Y:S02]  /*7870*/  BSSY B0, `(.L_x_182) ;  /* 0x000000b000007945 */ /* 0x000fe40003800000 */
[----:B------:R-:W-:-:S04]  /*7880*/  FMUL R12, R19, R2 ;  /* 0x00000002130c7220 */ /* 0x000fc80000400000 */
[----:B------:R-:W-:-:S05]  /*7890*/  FFMA R12, R25, R0, R12 ;  /* 0x00000000190c7223 */ /* 0x000fca000000000c */
[----:B------:R-:W-:-:S05]  /*78a0*/  F2FP.BF16.F32.PACK_AB R12, RZ, R12 ;  /* 0x0000000cff0c723e */ /* 0x000fca00000010ff */
[----:B------:R0:W-:Y:S01]  /*78b0*/  @P5 STG.E.U16 desc[UR14][R60.64], R12 ;  /* 0x0000000c3c005986 */ /* 0x0001e2000c10150e */
[----:B------:R-:W-:-:S05]  /*78c0*/  IADD3 R18, P5, R20, R13, RZ ;  /* 0x0000000d14127210 */ /* 0x000fca0007fbe0ff */
[----:B------:R-:W-:Y:S01]  /*78d0*/  IMAD.X R19, R21, 0x1, R15, P5 ;  /* 0x0000000115137824 */ /* 0x000fe200028e060f */
[----:B------:R-:W-:Y:S07]  /*78e0*/  @!P4 BRA `(.L_x_183) ;  /* 0x00000000000cc947 */ /* 0x000fee0003800000 */
[----:B0-----:R-:W-:-:S04]  /*78f0*/  IADD3 R12, P5, R56, UR22, RZ ;  /* 0x00000016380c7c10 */ /* 0x001fc8000ffbe0ff */
[----:B------:R-:W-:-:S05]  /*7900*/  IADD3.X R13, R57, UR4, RZ, P5, !PT ;  /* 0x00000004390d7c10 */ /* 0x000fca000affe4ff */
[----:B------:R3:W5:Y:S04]  /*7910*/  LDG.E.LTC128B.U16 R4, desc[UR14][R12.64] ;  /* 0x0000000e0c047981 */ /* 0x000768000c1e1520 */
.L_x_183:
[----:B------:R-:W-:Y:S05]  /*7920*/  BSYNC B0 ;  /* 0x0000000000007941 */ /* 0x000fea0003800000 */
.L_x_182:
        /* <DEDUP_REMOVED lines=11> */
[----:B0-----:R-:W-:-:S04]  /*79e0*/  IADD3 R12, P5, R56, UR21, RZ ;  /* 0x00000015380c7c10 */ /* 0x001fc8000ffbe0ff */
[----:B------:R-:W-:-:S05]  /*79f0*/  IADD3.X R13, R57, UR4, RZ, P5, !PT ;  /* 0x00000004390d7c10 */ /* 0x000fca000affe4ff */
[----:B------:R3:W5:Y:S04]  /*7a00*/  LDG.E.LTC128B.U16 R4, desc[UR14][R12.64] ;  /* 0x0000000e0c047981 */ /* 0x000768000c1e1520 */
.L_x_185:
[----:B------:R-:W-:Y:S05]  /*7a10*/  BSYNC B0 ;  /* 0x0000000000007941 */ /* 0x000fea0003800000 */
.L_x_184:
[----:B-----5:R-:W-:Y:S01]  /*7a20*/  IMAD.U32 R3, R4, 0x10000, RZ ;  /* 0x0001000004037824 */ /* 0x020fe200078e00ff */
[----:B------:R-:W-:Y:S01]  /*7a30*/  LOP3.LUT P5, RZ, R120, 0x4, RZ, 0xc0, !PT ;  /* 0x0000000478ff7812 */ /* 0x000fe200078ac0ff */
[----:B------:R-:W-:Y:S02]  /*7a40*/  BSSY B0, `(.L_x_186) ;  /* 0x000000c000007945 */ /* 0x000fe40003800000 */
[----:B0--3--:R-:W-:-:S04]  /*7a50*/  FMUL R12, R3, R2 ;  /* 0x00000002030c7220 */ /* 0x009fc80000400000 */
[----:B------:R-:W-:-:S05]  /*7a60*/  FFMA R12, R27, R0, R12 ;  /* 0x000000001b0c7223 */ /* 0x000fca000000000c */
[----:B------:R-:W-:-:S05]  /*7a70*/  F2FP.BF16.F32.PACK_AB R12, RZ, R12 ;  /* 0x0000000cff0c723e */ /* 0x000fca00000010ff */
[----:B------:R0:W-:Y:S01]  /*7a80*/  @P4 STG.E.U16 desc[UR14][R22.64], R12 ;  /* 0x0000000c16004986 */ /* 0x0001e2000c10150e */
[----:B------:R-:W-:-:S05]  /*7a90*/  IADD3 R18, P4, R8, R89, RZ ;  /* 0x0000005908127210 */ /* 0x000fca0007f9e0ff */
[----:B------:R-:W-:Y:S01]  /*7aa0*/  IMAD.X R19, R9, 0x1, R15, P4 ;  /* 0x0000000109137824 */ /* 0x000fe200020e060f */
[----:B------:R-:W-:-:S13]  /*7ab0*/  ISETP.GT.AND P4, PT, R5, 0xc0, P5 ;  /* 0x000000c00500780c */ /* 0x000fda0002f84270 */
[----:B0-----:R-:W-:Y:S05]  /*7ac0*/  @!P4 BRA `(.L_x_187) ;  /* 0x00000000000cc947 */ /* 0x001fea0003800000 */
[----:B------:R-:W-:-:S04]  /*7ad0*/  IADD3 R12, P5, R16, UR20, RZ ;  /* 0x00000014100c7c10 */ /* 0x000fc8000ffbe0ff */
[----:B------:R-:W-:-:S05]  /*7ae0*/  IADD3.X R13, R17, UR4, RZ, P5, !PT ;  /* 0x00000004110d7c10 */ /* 0x000fca000affe4ff */
[----:B------:R0:W5:Y:S04]  /*7af0*/  LDG.E.LTC128B.U16 R4, desc[UR14][R12.64] ;  /* 0x0000000e0c047981 */ /* 0x000168000c1e1520 */
.L_x_187:
[----:B------:R-:W-:Y:S05]  /*7b00*/  BSYNC B0 ;  /* 0x0000000000007941 */ /* 0x000fea0003800000 */
.L_x_186:
        /* <DEDUP_REMOVED lines=14> */
.L_x_189:
[----:B------:R-:W-:Y:S05]  /*7bf0*/  BSYNC B0 ;  /* 0x0000000000007941 */ /* 0x000fea0003800000 */
.L_x_188:
[----:B-----5:R-:W-:Y:S01]  /*7c00*/  IMAD.U32 R3, R4, 0x10000, RZ ;  /* 0x0001000004037824 */ /* 0x020fe200078e00ff */
[----:B------:R-:W-:Y:S01]  /*7c10*/  LOP3.LUT P5, RZ, R120, 0x4, RZ, 0xc0, !PT ;  /* 0x0000000478ff7812 */ /* 0x000fe200078ac0ff */
[----:B------:R-:W-:Y:S02]  /*7c20*/  BSSY B0, `(.L_x_190) ;  /* 0x000000c000007945 */ /* 0x000fe40003800000 */
[----:B---3--:R-:W-:-:S04]  /*7c30*/  FMUL R6, R3, R2 ;  /* 0x0000000203067220 */ /* 0x008fc80000400000 */
[----:B------:R-:W-:-:S05]  /*7c40*/  FFMA R6, R29, R0, R6 ;  /* 0x000000001d067223 */ /* 0x000fca0000000006 */
[----:B------:R-:W-:-:S05]  /*7c50*/  F2FP.BF16.F32.PACK_AB R6, RZ, R6 ;  /* 0x00000006ff06723e */ /* 0x000fca00000010ff */
[----:B------:R3:W-:Y:S01]  /*7c60*/  @P4 STG.E.U16 desc[UR14][R10.64], R6 ;  /* 0x000000060a004986 */ /* 0x0007e2000c10150e */
[----:B0-----:R-:W-:-:S05]  /*7c70*/  IADD3 R12, P4, R20, R123, RZ ;  /* 0x0000007b140c7210 */ /* 0x001fca0007f9e0ff */
[----:B------:R-:W-:Y:S01]  /*7c80*/  IMAD.X R13, R21, 0x1, R15, P4 ;  /* 0x00000001150d7824 */ /* 0x000fe200020e060f */
[----:B------:R-:W-:-:S13]  /*7c90*/  ISETP.GT.AND P4, PT, R5, 0xc8, P5 ;  /* 0x000000c80500780c */ /* 0x000fda0002f84270 */
[----:B---3--:R-:W-:Y:S05]  /*7ca0*/  @!P4 BRA `(.L_x_191) ;  /* 0x00000000000cc947 */ /* 0x008fea0003800000 */
[----:B------:R-:W-:-:S04]  /*7cb0*/  IADD3 R6, P5, R56, UR20, RZ ;  /* 0x0000001438067c10 */ /* 0x000fc8000ffbe0ff */
[----:B------:R-:W-:-:S05]  /*7cc0*/  IADD3.X R7, R57, UR4, RZ, P5, !PT ;  /* 0x0000000439077c10 */ /* 0x000fca000affe4ff */
[----:B------:R0:W5:Y:S04]  /*7cd0*/  LDG.E.LTC128B.U16 R4, desc[UR14][R6.64] ;  /* 0x0000000e06047981 */ /* 0x000168000c1e1520 */
.L_x_191:
[----:B------:R-:W-:Y:S05]  /*7ce0*/  BSYNC B0 ;  /* 0x0000000000007941 */ /* 0x000fea0003800000 */
.L_x_190:
[----:B-----5:R-:W-:Y:S01]  /*7cf0*/  IMAD.U32 R3, R4, 0x10000, RZ ;  /* 0x0001000004037824 */ /* 0x020fe200078e00ff */
        /* <DEDUP_REMOVED lines=12> */
.L_x_193:
[----:B------:R-:W-:Y:S05]  /*7dc0*/  BSYNC B0 ;  /* 0x0000000000007941 */ /* 0x000fea0003800000 */
.L_x_192:
        /* <DEDUP_REMOVED lines=14> */
.L_x_195:
[----:B------:R-:W-:Y:S05]  /*7eb0*/  BSYNC B0 ;  /* 0x0000000000007941 */ /* 0x000fea0003800000 */
.L_x_194:
        /* <DEDUP_REMOVED lines=14> */
.L_x_197:
[----:B------:R-:W-:Y:S05]  /*7fa0*/  BSYNC B0 ;  /* 0x0000000000007941 */ /* 0x000fea0003800000 */
.L_x_196:
        /* <DEDUP_REMOVED lines=14> */
.L_x_199:
[----:B------:R-:W-:Y:S05]  /*8090*/  BSYNC B0 ;  /* 0x0000000000007941 */ /* 0x000fea0003800000 */
.L_x_198:
        /* <DEDUP_REMOVED lines=13> */
.L_x_201:
[----:B------:R-:W-:Y:S05]  /*8170*/  BSYNC B0 ;  /* 0x0000000000007941 */ /* 0x000fea0003800000 */
.L_x_200:
        /* <DEDUP_REMOVED lines=14> */
.L_x_203:
[----:B------:R-:W-:Y:S05]  /*8260*/  BSYNC B0 ;  /* 0x0000000000007941 */ /* 0x000fea0003800000 */
.L_x_202:
        /* <DEDUP_REMOVED lines=14> */
.L_x_205:
[----:B------:R-:W-:Y:S05]  /*8350*/  BSYNC B0 ;  /* 0x0000000000007941 */ /* 0x000fea0003800000 */
.L_x_204:
        /* <DEDUP_REMOVED lines=14> */
.L_x_207:
[----:B------:R-:W-:Y:S05]  /*8440*/  BSYNC B0 ;  /* 0x0000000000007941 */ /* 0x000fea0003800000 */
.L_x_206:
        /* <DEDUP_REMOVED lines=13> */
.L_x_209:
[----:B------:R-:W-:Y:S05]  /*8520*/  BSYNC B0 ;  /* 0x0000000000007941 */ /* 0x000fea0003800000 */
.L_x_208:
        /* <DEDUP_REMOVED lines=14> */
.L_x_211:
[----:B------:R-:W-:Y:S05]  /*8610*/  BSYNC B0 ;  /* 0x0000000000007941 */ /* 0x000fea0003800000 */
.L_x_210:
        /* <DEDUP_REMOVED lines=14> */
.L_x_213:
[----:B------:R-:W-:Y:S05]  /*8700*/  BSYNC B0 ;  /* 0x0000000000007941 */ /* 0x000fea0003800000 */
.L_x_212:
[----:B-----5:R-:W-:Y:S01]  /*8710*/  IMAD.U32 R3, R4, 0x10000, RZ ;  /* 0x0001000004037824 */ /* 0x020fe200078e00ff */
[----:B------:R-:W-:Y:S01]  /*8720*/  LOP3.LUT P5, RZ, R120, 0x100, RZ, 0xc0, !PT ;  /* 0x0000010078ff7812 */ /* 0x000fe200078ac0ff */
[----:B------:R-:W-:Y:S02]  /*8730*/  BSSY B0, `(.L_x_214) ;  /* 0x000000a000007945 */ /* 0x000fe40003800000 */
[----:B0--3--:R-:W-:-:S04]  /*8740*/  FMUL R6, R3, R2 ;  /* 0x0000000203067220 */ /* 0x009fc80000400000 */
[----:B------:R-:W-:-:S05]  /*8750*/  FFMA R6, R41, R0, R6 ;  /* 0x0000000029067223 */ /* 0x000fca0000000006 */
[----:B------:R-:W-:-:S05]  /*8760*/  F2FP.BF16.F32.PACK_AB R6, RZ, R6 ;  /* 0x00000006ff06723e */ /* 0x000fca00000010ff */
[----:B------:R0:W-:Y:S01]  /*8770*/  @P4 STG.E.U16 desc[UR14][R22.64], R6 ;  /* 0x0000000616004986 */ /* 0x0001e2000c10150e */
[----:B------:R-:W-:-:S13]  /*8780*/  ISETP.GT.AND P4, PT, R5, 0xc8, P5 ;  /* 0x000000c80500780c */ /* 0x000fda0002f84270 */
[----:B0-----:R-:W-:Y:S05]  /*8790*/  @!P4 BRA `(.L_x_215) ;  /* 0x00000000000cc947 */ /* 0x001fea0003800000 */
[----:B------:R-:W-:-:S04]  /*87a0*/  IADD3 R6, P5, R56, UR12, RZ ;  /* 0x0000000c38067c10 */ /* 0x000fc8000ffbe0ff */
[----:B------:R-:W-:-:S05]  /*87b0*/  IADD3.X R7, R57, UR4, RZ, P5, !PT ;  /* 0x0000000439077c10 */ /* 0x000fca000affe4ff */
[----:B------:R0:W5:Y:S04]  /*87c0*/  LDG.E.LTC128B.U16 R4, desc[UR14][R6.64] ;  /* 0x0000000e06047981 */ /* 0x000168000c1e1520 */
.L_x_215:
[----:B------:R-:W-:Y:S05]  /*87d0*/  BSYNC B0 ;  /* 0x0000000000007941 */ /* 0x000fea0003800000 */
.L_x_214:
[----:B-----5:R-:W-:Y:S01]  /*87e0*/  IMAD.U32 R3, R4, 0x10000, RZ ;  /* 0x0001000004037824 */ /* 0x020fe200078e00ff */
[----:B------:R-:W-:Y:S03]  /*87f0*/  BSSY B0, `(.L_x_216) ;  /* 0x000000a000007945 */ /* 0x000fe60003800000 */
[----:B------:R-:W-:-:S04]  /*8800*/  FMUL R3, R3, R2 ;  /* 0x0000000203037220 */ /* 0x000fc80000400000 */
[----:B------:R-:W-:-:S05]  /*8810*/  FFMA R3, R42, R0, R3 ;  /* 0x000000002a037223 */ /* 0x000fca0000000003 */
[----:B------:R-:W-:-:S05]  /*8820*/  F2FP.BF16.F32.PACK_AB R3, RZ, R3 ;  /* 0x00000003ff03723e */ /* 0x000fca00000010ff */
[----:B------:R3:W-:Y:S01]  /*8830*/  @P4 STG.E.U16 desc[UR14][R10.64], R3 ;  /* 0x000000030a004986 */ /* 0x0007e2000c10150e */
[----:B------:R-:W-:-:S13]  /*8840*/  ISETP.GT.AND P4, PT, R5, 0xc8, P6 ;  /* 0x000000c80500780c */ /* 0x000fda0003784270 */
[----:B---3--:R-:W-:Y:S05]  /*8850*/  @!P4 BRA `(.L_x_217) ;  /* 0x00000000000cc947 */ /* 0x008fea0003800000 */
[----:B0-----:R-:W-:-:S04]  /*8860*/  IADD3 R6, P5, R56, UR11, RZ ;  /* 0x0000000b38067c10 */ /* 0x001fc8000ffbe0ff */
[----:B------:R-:W-:-:S05]  /*8870*/  IADD3.X R7, R57, UR4, RZ, P5, !PT ;  /* 0x0000000439077c10 */ /* 0x000fca000affe4ff */
[----:B------:R3:W5:Y:S04]  /*8880*/  LDG.E.LTC128B.U16 R4, desc[UR14][R6.64] ;  /* 0x0000000e06047981 */ /* 0x000768000c1e1520 */
.L_x_217:
[----:B------:R-:W-:Y:S05]  /*8890*/  BSYNC B0 ;  /* 0x0000000000007941 */ /* 0x000fea0003800000 */
.L_x_216:
        /* <DEDUP_REMOVED lines=14> */
.L_x_219:
[----:B------:R-:W-:Y:S05]  /*8980*/  BSYNC B0 ;  /* 0x0000000000007941 */ /* 0x000fea0003800000 */
.L_x_218:
        /* <DEDUP_REMOVED lines=14> */
.L_x_221:
[----:B------:R-:W-:Y:S05]  /*8a70*/  BSYNC B0 ;  /* 0x0000000000007941 */ /* 0x000fea0003800000 */
.L_x_220:
[----:B-----5:R-:W-:Y:S01]  /*8a80*/  IMAD.U32 R3, R4, 0x10000, RZ ;  /* 0x0001000004037824 */ /* 0x020fe200078e00ff */
[----:B------:R-:W-:Y:S01]  /*8a90*/  LOP3.LUT P5, RZ, R120, 0x200, RZ, 0xc0, !PT ;  /* 0x0000020078ff7812 */ /* 0x000fe200078ac0ff */
[----:B------:R-:W-:Y:S02]  /*8aa0*/  BSSY B0, `(.L_x_222) ;  /* 0x000000a000007945 */ /* 0x000fe40003800000 */
[----:B0--3--:R-:W-:Y:S01]  /*8ab0*/  FMUL R6, R3, R2 ;  /* 0x0000000203067220 */ /* 0x009fe20000400000 */
[----:B------:R-:W-:-:S03]  /*8ac0*/  ISETP.GT.AND P5, PT, R5, 0xc8, P5 ;  /* 0x000000c80500780c */ /* 0x000fc60002fa4270 */
[----:B------:R-:W-:-:S05]  /*8ad0*/  FFMA R6, R45, R0, R6 ;  /* 0x000000002d067223 */ /* 0x000fca0000000006 */
[----:B------:R-:W-:-:S05]  /*8ae0*/  F2FP.BF16.F32.PACK_AB R6, RZ, R6 ;  /* 0x00000006ff06723e */ /* 0x000fca00000010ff */
[----:B------:R0:W-:Y:S01]  /*8af0*/  @P4 STG.E.U16 desc[UR14][R12.64], R6 ;  /* 0x000000060c004986 */ /* 0x0001e2000c10150e */
[----:B------:R-:W-:Y:S05]  /*8b00*/  @!P5 BRA `(.L_x_223) ;  /* 0x00000000000cd947 */ /* 0x000fea0003800000 */
[----:B0-----:R-:W-:-:S04]  /*8b10*/  IADD3 R6, P4, R56, UR10, RZ ;  /* 0x0000000a38067c10 */ /* 0x001fc8000ff9e0ff */
[----:B------:R-:W-:-:S05]  /*8b20*/  IADD3.X R7, R57, UR4, RZ, P4, !PT ;  /* 0x0000000439077c10 */ /* 0x000fca000a7fe4ff */
[----:B------:R3:W5:Y:S04]  /*8b30*/  LDG.E.LTC128B.U16 R4, desc[UR14][R6.64] ;  /* 0x0000000e06047981 */ /* 0x000768000c1e1520 */
.L_x_223:
[----:B------:R-:W-:Y:S05]  /*8b40*/  BSYNC B0 ;  /* 0x0000000000007941 */ /* 0x000fea0003800000 */
.L_x_222:
[----:B-----5:R-:W-:Y:S01]  /*8b50*/  IMAD.U32 R3, R4, 0x10000, RZ ;  /* 0x0001000004037824 */ /* 0x020fe200078e00ff */
[----:B0--3--:R-:W-:Y:S01]  /*8b60*/  IADD3 R6, P4, R20, R101, RZ ;  /* 0x0000006514067210 */ /* 0x009fe20007f9e0ff */
[----:B------:R-:W-:Y:S01]  /*8b70*/  BSSY B0, `(.L_x_224) ;  /* 0x000000b000007945 */ /* 0x000fe20003800000 */
[----:B------:R-:W-:Y:S01]  /*8b80*/  ISETP.GT.AND P6, PT, R5, 0xc8, P6 ;  /* 0x000000c80500780c */ /* 0x000fe200037c4270 */
[----:B------:R-:W-:Y:S02]  /*8b90*/  FMUL R3, R3, R2 ;  /* 0x0000000203037220 */ /* 0x000fe40000400000 */
[----:B------:R-:W-:Y:S02]  /*8ba0*/  IMAD.X R7, R21, 0x1, R15, P4 ;  /* 0x0000000115077824 */ /* 0x000fe400020e060f */
[----:B------:R-:W-:-:S05]  /*8bb0*/  FFMA R3, R46, R0, R3 ;  /* 0x000000002e037223 */ /* 0x000fca0000000003 */
[----:B------:R-:W-:-:S05]  /*8bc0*/  F2FP.BF16.F32.PACK_AB R3, RZ, R3 ;  /* 0x00000003ff03723e */ /* 0x000fca00000010ff */
[----:B------:R0:W-:Y:S01]  /*8bd0*/  @P5 STG.E.U16 desc[UR14][R6.64], R3 ;  /* 0x0000000306005986 */ /* 0x0001e2000c10150e */
[----:B------:R-:W-:Y:S05]  /*8be0*/  @!P6 BRA `(.L_x_225) ;  /* 0x00000000000ce947 */ /* 0x000fea0003800000 */
[----:B0-----:R-:W-:-:S04]  /*8bf0*/  IADD3 R6, P4, R56, UR9, RZ ;  /* 0x0000000938067c10 */ /* 0x001fc8000ff9e0ff */
[----:B------:R-:W-:-:S05]  /*8c00*/  IADD3.X R7, R57, UR4, RZ, P4, !PT ;  /* 0x0000000439077c10 */ /* 0x000fca000a7fe4ff */
[----:B------:R3:W5:Y:S04]  /*8c10*/  LDG.E.LTC128B.U16 R4, desc[UR14][R6.64] ;  /* 0x0000000e06047981 */ /* 0x000768000c1e1520 */
.L_x_225:
[----:B------:R-:W-:Y:S05]  /*8c20*/  BSYNC B0 ;  /* 0x0000000000007941 */ /* 0x000fea0003800000 */
.L_x_224:
[----:B0----5:R-:W-:Y:S01]  /*8c30*/  IMAD.U32 R3, R4, 0x10000, RZ ;  /* 0x0001000004037824 */ /* 0x021fe200078e00ff */
[----:B------:R-:W-:Y:S01]  /*8c40*/  ISETP.GT.AND P4, PT, R5, 0xc0, P3 ;  /* 0x000000c00500780c */ /* 0x000fe20001f84270 */
[----:B------:R-:W-:Y:S02]  /*8c50*/  BSSY B0, `(.L_x_226) ;  /* 0x000000b000007945 */ /* 0x000fe40003800000 */
[----:B---3--:R-:W-:-:S04]  /*8c60*/  FMUL R6, R3, R2 ;  /* 0x0000000203067220 */ /* 0x008fc80000400000 */
[----:B------:R-:W-:Y:S01]  /*8c70*/  FFMA R47, R47, R0, R6 ;  /* 0x000000002f2f7223 */ /* 0x000fe20000000006 */
[----:B------:R-:W-:-:S04]  /*8c80*/  IADD3 R6, P5, R20, R103, RZ ;  /* 0x0000006714067210 */ /* 0x000fc80007fbe0ff */
[----:B------:R-:W-:Y:S01]  /*8c90*/  F2FP.BF16.F32.PACK_AB R47, RZ, R47 ;  /* 0x0000002fff2f723e */ /* 0x000fe200000010ff */
[----:B------:R-:W-:-:S05]  /*8ca0*/  IMAD.X R7, R21, 0x1, R15, P5 ;  /* 0x0000000115077824 */ /* 0x000fca00028e060f */
[----:B------:R0:W-:Y:S01]  /*8cb0*/  @P6 STG.E.U16 desc[UR14][R6.64], R47 ;  /* 0x0000002f06006986 */ /* 0x0001e2000c10150e */
[----:B------:R-:W-:Y:S05]  /*8cc0*/  @!P4 BRA `(.L_x_227) ;  /* 0x00000000000cc947 */ /* 0x000fea0003800000 */
[----:B0-----:R-:W-:-:S04]  /*8cd0*/  IADD3 R6, P5, R16, UR8, RZ ;  /* 0x0000000810067c10 */ /* 0x001fc8000ffbe0ff */
[----:B------:R-:W-:-:S05]  /*8ce0*/  IADD3.X R7, R17, UR4, RZ, P5, !PT ;  /* 0x0000000411077c10 */ /* 0x000fca000affe4ff */
[----:B------:R3:W5:Y:S04]  /*8cf0*/  LDG.E.LTC128B.U16 R4, desc[UR14][R6.64] ;  /* 0x0000000e06047981 */ /* 0x000768000c1e1520 */
.L_x_227:
[----:B------:R-:W-:Y:S05]  /*8d00*/  BSYNC B0 ;  /* 0x0000000000007941 */ /* 0x000fea0003800000 */
.L_x_226:
        /* <DEDUP_REMOVED lines=13> */
.L_x_229:
[----:B------:R-:W-:Y:S05]  /*8de0*/  BSYNC B0 ;  /* 0x0000000000007941 */ /* 0x000fea0003800000 */
.L_x_228:
        /* <DEDUP_REMOVED lines=13> */
.L_x_231:
[----:B------:R-:W-:Y:S05]  /*8ec0*/  BSYNC B0 ;  /* 0x0000000000007941 */ /* 0x000fea0003800000 */
.L_x_230:
        /* <DEDUP_REMOVED lines=13> */
.L_x_233:
[----:B------:R-:W-:Y:S05]  /*8fa0*/  BSYNC B0 ;  /* 0x0000000000007941 */ /* 0x000fea0003800000 */
.L_x_232:
        /* <DEDUP_REMOVED lines=13> */
.L_x_235:
[----:B------:R-:W-:Y:S05]  /*9080*/  BSYNC B0 ;  /* 0x0000000000007941 */ /* 0x000fea0003800000 */
.L_x_234:
[----:B-----5:R-:W-:Y:S01]  /*9090*/  IMAD.U32 R3, R4, 0x10000, RZ ;  /* 0x0001000004037824 */ /* 0x020fe200078e00ff */
[----:B0--3--:R-:W-:Y:S01]  /*90a0*/  IADD3 R6, P4, R8, R109, RZ ;  /* 0x0000006d08067210 */ /* 0x009fe20007f9e0ff */
[----:B------:R-:W-:Y:S01]  /*90b0*/  BSSY B0, `(.L_x_236) ;  /* 0x000000b000007945 */ /* 0x000fe20003800000 */
[----:B------:R-:W-:Y:S01]  /*90c0*/  ISETP.GT.AND P2, PT, R5, 0xc0, P0 ;  /* 0x000000c00500780c */ /* 0x000fe20000744270 */
[----:B------:R-:W-:Y:S02]  /*90d0*/  FMUL R3, R3, R2 ;  /* 0x0000000203037220 */ /* 0x000fe40000400000 */
[----:B------:R-:W-:Y:S01]  /*90e0*/  IMAD.X R7, R9, 0x1, R15, P4 ;  /* 0x0000000109077824 */ /* 0x000fe200020e060f */
[----:B------:R-:W-:Y:S01]  /*90f0*/  IADD3 R10, P4, R16, UR5, RZ ;  /* 0x00000005100a7c10 */ /* 0x000fe2000ff9e0ff */
[----:B------:R-:W-:-:S03]  /*9100*/  FFMA R3, R52, R0, R3 ;  /* 0x0000000034037223 */ /* 0x000fc60000000003 */
[----:B------:R-:W-:Y:S02]  /*9110*/  IADD3.X R11, R17, UR4, RZ, P4, !PT ;  /* 0x00000004110b7c10 */ /* 0x000fe4000a7fe4ff */
[----:B------:R-:W-:-:S05]  /*9120*/  F2FP.BF16.F32.PACK_AB R3, RZ, R3 ;  /* 0x00000003ff03723e */ /* 0x000fca00000010ff */
[----:B------:R0:W-:Y:S01]  /*9130*/  @P3 STG.E.U16 desc[UR14][R6.64], R3 ;  /* 0x0000000306003986 */ /* 0x0001e2000c10150e */
[----:B------:R-:W-:Y:S05]  /*9140*/  @!P2 BRA `(.L_x_237) ;  /* 0x000000000004a947 */ /* 0x000fea0003800000 */
[----:B------:R3:W5:Y:S02]  /*9150*/  LDG.E.LTC128B.U16 R4, desc[UR14][R10.64] ;  /* 0x0000000e0a047981 */ /* 0x000764000c1e1520 */
.L_x_237:
[----:B------:R-:W-:Y:S05]  /*9160*/  BSYNC B0 ;  /* 0x0000000000007941 */ /* 0x000fea0003800000 */
.L_x_236:
[C---:B0----5:R-:W-:Y:S01]  /*9170*/  IMAD.U32 R3, R4.reuse, 0x10000, RZ ;  /* 0x0001000004037824 */ /* 0x061fe200078e00ff */
[----:B------:R-:W-:Y:S01]  /*9180*/  ISETP.GT.AND P1, PT, R5, 0xc8, P1 ;  /* 0x000000c80500780c */ /* 0x000fe20000f24270 */
[----:B------:R-:W-:Y:S02]  /*9190*/  BSSY B0, `(.L_x_238) ;  /* 0x000000c000007945 */ /* 0x000fe40003800000 */
[----:B------:R-:W-:Y:S01]  /*91a0*/  FMUL R6, R3, R2 ;  /* 0x0000000203067220 */ /* 0x000fe20000400000 */
[----:B------:R-:W-:-:S03]  /*91b0*/  PRMT R3, R4, 0x7610, R3 ;  /* 0x0000761004037816 */ /* 0x000fc60000000003 */
        /* <DEDUP_REMOVED lines=9> */
.L_x_239:
[----:B------:R-:W-:Y:S05]  /*9250*/  BSYNC B0 ;  /* 0x0000000000007941 */ /* 0x000fea0003800000 */
.L_x_238:
[----:B0----5:R-:W-:Y:S01]  /*9260*/  IMAD.U32 R7, R3, 0x10000, RZ ;  /* 0x0001000003077824 */ /* 0x021fe200078e00ff */
[----:B------:R-:W-:Y:S01]  /*9270*/  IADD3 R4, P2, R20, R109, RZ ;  /* 0x0000006d14047210 */ /* 0x000fe20007f5e0ff */
[----:B------:R-:W-:Y:S01]  /*9280*/  BSSY B0, `(.L_x_240) ;  /* 0x000000c000007945 */ /* 0x000fe20003800000 */
[----:B------:R-:W-:Y:S01]  /*9290*/  ISETP.GT.AND P0, PT, R5, 0xc8, P0 ;  /* 0x000000c80500780c */ /* 0x000fe20000704270 */
[----:B------:R-:W-:Y:S02]  /*92a0*/  FMUL R7, R7, R2 ;  /* 0x0000000207077220 */ /* 0x000fe40000400000 */
[----:B------:R-:W-:Y:S01]  /*92b0*/  IMAD.X R5, R21, 0x1, R15, P2 ;  /* 0x0000000115057824 */ /* 0x000fe200010e060f */
[----:B------:R-:W-:Y:S01]  /*92c0*/  IADD3 R6, P2, R56, UR5, RZ ;  /* 0x0000000538067c10 */ /* 0x000fe2000ff5e0ff */
[----:B------:R-:W-:-:S05]  /*92d0*/  FFMA R7, R54, R0, R7 ;  /* 0x0000000036077223 */ /* 0x000fca0000000007 */
[----:B------:R-:W-:-:S04]  /*92e0*/  F2FP.BF16.F32.PACK_AB R7, RZ, R7 ;  /* 0x00000007ff07723e */ /* 0x000fc800000010ff */
[----:B------:R-:W-:Y:S02]  /*92f0*/  PRMT R8, R7, 0x7610, R8 ;  /* 0x0000761007087816 */ /* 0x000fe40000000008 */
[----:B------:R-:W-:-:S03]  /*9300*/  IADD3.X R7, R57, UR4, RZ, P2, !PT ;  /* 0x0000000439077c10 */ /* 0x000fc600097fe4ff */
[----:B------:R0:W-:Y:S01]  /*9310*/  @P1 STG.E.U16 desc[UR14][R4.64], R8 ;  /* 0x0000000804001986 */ /* 0x0001e2000c10150e */
[----:B------:R-:W-:Y:S05]  /*9320*/  @!P0 BRA `(.L_x_241) ;  /* 0x0000000000048947 */ /* 0x000fea0003800000 */
[----:B------:R0:W5:Y:S02]  /*9330*/  LDG.E.LTC128B.U16 R3, desc[UR14][R6.64] ;  /* 0x0000000e06037981 */ /* 0x000164000c1e1520 */
.L_x_241:
[----:B------:R-:W-:Y:S05]  /*9340*/  BSYNC B0 ;  /* 0x0000000000007941 */ /* 0x000fea0003800000 */
.L_x_240:
[----:B-----5:R-:W-:-:S04]  /*9350*/  IMAD.U32 R3, R3, 0x10000, RZ ;  /* 0x0001000003037824 */ /* 0x020fc800078e00ff */
[----:B0-----:R-:W-:Y:S01]  /*9360*/  FMUL R4, R3, R2 ;  /* 0x0000000203047220 */ /* 0x001fe20000400000 */
[----:B------:R-:W-:-:S03]  /*9370*/  IADD3 R2, P1, R20, R111, RZ ;  /* 0x0000006f14027210 */ /* 0x000fc60007f3e0ff */
[----:B------:R-:W-:Y:S01]  /*9380*/  FFMA R4, R55, R0, R4 ;  /* 0x0000000037047223 */ /* 0x000fe20000000004 */
[----:B------:R-:W-:Y:S09]  /*9390*/  @!P0 EXIT ;  /* 0x000000000000894d */ /* 0x000ff20003800000 */
[----:B------:R-:W-:Y:S01]  /*93a0*/  F2FP.BF16.F32.PACK_AB R4, RZ, R4 ;  /* 0x00000004ff04723e */ /* 0x000fe200000010ff */
[----:B------:R-:W-:-:S05]  /*93b0*/  IMAD.X R3, R21, 0x1, R15, P1 ;  /* 0x0000000115037824 */ /* 0x000fca00008e060f */
[----:B------:R-:W-:Y:S01]  /*93c0*/  STG.E.U16 desc[UR14][R2.64], R4 ;  /* 0x0000000402007986 */ /* 0x000fe2000c10150e */
[----:B------:R-:W-:Y:S05]  /*93d0*/  EXIT ;  /* 0x000000000000794d */ /* 0x000fea0003800000 */
.L_x_21:
[----:B------:R-:W-:Y:S01]  /*93e0*/  ULDC.64 UR4, c[0x0][0x5c8] ;  /* 0x0001720000047ab9 */ /* 0x000fe20000000a00 */
[-C--:B------:R-:W-:Y:S01]  /*93f0*/  FMUL R120, R120, R0.reuse ;  /* 0x0000000078787220 */ /* 0x080fe20000400000 */
[----:B------:R-:W-:Y:S01]  /*9400*/  LEA R2, P1, R10, UR4, 0x1 ;  /* 0x000000040a027c11 */ /* 0x000fe2000f8208ff */
[-C--:B------:R-:W-:Y:S01]  /*9410*/  FMUL R121, R121, R0.reuse ;  /* 0x0000000079797220 */ /* 0x080fe20000400000 */
[----:B------:R-:W-:Y:S01]  /*9420*/  ISETP.GT.AND P5, PT, R7, 0x1, PT ;  /* 0x000000010700780c */ /* 0x000fe20003fa4270 */
[----:B------:R-:W-:Y:S01]  /*9430*/  FMUL R122, R122, R0 ;  /* 0x000000007a7a7220 */ /* 0x000fe20000400000 */
[----:B------:R-:W-:Y:S01]  /*9440*/  F2FP.BF16.F32.PACK_AB R120, RZ, R120 ;  /* 0x00000078ff78723e */ /* 0x000fe200000010ff */
[-C--:B------:R-:W-:Y:S01]  /*9450*/  FMUL R123, R123, R0.reuse ;  /* 0x000000007b7b7220 */ /* 0x080fe20000400000 */
[----:B------:R-:W-:Y:S01]  /*9460*/  LEA.HI.X R3, R10, UR5, R155, 0x1, P1 ;  /* 0x000000050a037c11 */ /* 0x000fe200088f0c9b */
[-C--:B------:R-:W-:Y:S01]  /*9470*/  FMUL R124, R124, R0.reuse ;  /* 0x000000007c7c7220 */ /* 0x080fe20000400000 */
[----:B------:R-:W-:Y:S01]  /*9480*/  ISETP.GT.AND P1, PT, R5, RZ, P5 ;  /* 0x000000ff0500720c */ /* 0x000fe20002f24270 */
[-C--:B------:R-:W-:Y:S01]  /*9490*/  FMUL R125, R125, R0.reuse ;  /* 0x000000007d7d7220 */ /* 0x080fe20000400000 */
[C---:B------:R-:W-:Y:S01]  /*94a0*/  ISETP.GT.AND P3, PT, R5.reuse, 0x8, P4 ;  /* 0x000000080500780c */ /* 0x040fe20002764270 */
[----:B------:R0:W-:Y:S01]  /*94b0*/  @P0 STG.E.U16 desc[UR14][R2.64], R120 ;  /* 0x0000007802000986 */ /* 0x0001e2000c10150e */
[----:B------:R-:W-:Y:S01]  /*94c0*/  ISETP.GT.AND P0, PT, R5, 0x8, P5 ;  /* 0x000000080500780c */ /* 0x000fe20002f04270 */
[-C--:B------:R-:W-:Y:S01]  /*94d0*/  FMUL R126, R126, R0.reuse ;  /* 0x000000007e7e7220 */ /* 0x080fe20000400000 */
[----:B------:R-:W-:Y:S01]  /*94e0*/  SHF.L.U64.HI R11, R9, 0x1, R8 ;  /* 0x00000001090b7819 */ /* 0x000fe20000010208 */
[----:B------:R-:W-:Y:S01]  /*94f0*/  FMUL R127, R127, R0 ;  /* 0x000000007f7f7220 */ /* 0x000fe20000400000 */
[----:B------:R-:W-:Y:S01]  /*9500*/  LEA R8, P2, R9, R2, 0x1 ;  /* 0x0000000209087211 */ /* 0x000fe200078408ff */
[-C--:B------:R-:W-:Y:S01]  /*9510*/  FMUL R128, R128, R0.reuse ;  /* 0x0000000080807220 */ /* 0x080fe20000400000 */
[----:B------:R-:W-:Y:S01]  /*9520*/  F2FP.BF16.F32.PACK_AB R121, RZ, R121 ;  /* 0x00000079ff79723e */ /* 0x000fe200000010ff */
[----:B------:R-:W-:Y:S01]  /*9530*/  FMUL R129, R129, R0 ;  /* 0x0000000081817220 */ /* 0x000fe20000400000 */
[----:B------:R-:W-:Y:S01]  /*9540*/  F2FP.BF16.F32.PACK_AB R122, RZ, R122 ;  /* 0x0000007aff7a723e */ /* 0x000fe200000010ff */
[----:B------:R-:W-:Y:S01]  /*9550*/  IMAD.X R9, R11, 0x1, R3, P2 ;  /* 0x000000010b097824 */ /* 0x000fe200010e0603 */
[----:B------:R-:W-:Y:S01]  /*9560*/  F2FP.BF16.F32.PACK_AB R123, RZ, R123 ;  /* 0x0000007bff7b723e */ /* 0x000fe200000010ff */
[----:B------:R1:W-:Y:S01]  /*9570*/  @P1 STG.E.U16 desc[UR14][R2.64+0x2], R121 ;  /* 0x0000027902001986 */ /* 0x0003e2000c10150e */
[C---:B------:R-:W-:Y:S01]  /*9580*/  ISETP.GT.AND P6, PT, R7.reuse, 0x8, PT ;  /* 0x000000080700780c */ /* 0x040fe20003fc4270 */
[-C--:B------:R-:W-:Y:S01]  /*9590*/  FMUL R130, R130, R0.reuse ;  /* 0x0000000082827220 */ /* 0x080fe20000400000 */
[----:B------:R-:W-:Y:S01]  /*95a0*/  ISETP.GT.AND P5, PT, R7, 0x9, PT ;  /* 0x000000090700780c */ /* 0x000fe20003fa4270 */
[----:B------:R-:W-:Y:S01]  /*95b0*/  @P3 STG.E.U16 desc[UR14][R8.64], R122 ;  /* 0x0000007a08003986 */ /* 0x000fe2000c10150e */
[----:B------:R-:W-:Y:S01]  /*95c0*/  ISETP.GT.AND P1, PT, R5, RZ, P6 ;  /* 0x000000ff0500720c */ /* 0x000fe20003724270 */
[----:B------:R-:W-:Y:S01]  /*95d0*/  FMUL R131, R131, R0 ;  /* 0x0000000083837220 */ /* 0x000fe20000400000 */
[C---:B------:R-:W-:Y:S01]  /*95e0*/  ISETP.GT.AND P2, PT, R5.reuse, RZ, P5 ;  /* 0x000000ff0500720c */ /* 0x040fe20002f44270 */
[----:B------:R-:W-:Y:S01]  /*95f0*/  @P0 STG.E.U16 desc[UR14][R8.64+0x2], R123 ;  /* 0x0000027b08000986 */ /* 0x000fe2000c10150e */
[----:B------:R-:W-:Y:S01]  /*9600*/  ISETP.GT.AND P0, PT, R5, 0x8, P6 ;  /* 0x000000080500780c */ /* 0x000fe20003704270 */
[----:B------:R-:W-:Y:S01]  /*9610*/  IMAD.SHL.U32 R13, R14, 0x80, RZ ;  /* 0x000000800e0d7824 */ /* 0x000fe200078e00ff */
[----:B------:R-:W-:Y:S01]  /*9620*/  F2FP.BF16.F32.PACK_AB R124, RZ, R124 ;  /* 0x0000007cff7c723e */ /* 0x000fe200000010ff */
[-C--:B------:R-:W-:Y:S01]  /*9630*/  FMUL R132, R132, R0.reuse ;  /* 0x0000000084847220 */ /* 0x080fe20000400000 */
[----:B------:R-:W-:Y:S01]  /*9640*/  F2FP.BF16.F32.PACK_AB R125, RZ, R125 ;  /* 0x0000007dff7d723e */ /* 0x000fe200000010ff */
[----:B------:R-:W-:Y:S01]  /*9650*/  FMUL R133, R133, R0 ;  /* 0x0000000085857220 */ /* 0x000fe20000400000 */
[----:B------:R-:W-:Y:S01]  /*9660*/  F2FP.BF16.F32.PACK_AB R126, RZ, R126 ;  /* 0x0000007eff7e723e */ /* 0x000fe200000010ff */
[-C--:B------:R-:W-:Y:S01]  /*9670*/  FMUL R134, R134, R0.reuse ;  /* 0x0000000086867220 */ /* 0x080fe20000400000 */
[----:B------:R-:W-:Y:S01]  /*9680*/  ISETP.GT.AND P3, PT, R7, 0x10, PT ;  /* 0x000000100700780c */ /* 0x000fe20003f64270 */
[----:B------:R-:W-:Y:S01]  /*9690*/  @P1 STG.E.U16 desc[UR14][R2.64+0x10], R124 ;  /* 0x0000107c02001986 */ /* 0x000fe2000c10150e */
[----:B------:R-:W-:Y:S01]  /*96a0*/  ISETP.GT.AND P1, PT, R5, 0x8, P5 ;  /* 0x000000080500780c */ /* 0x000fe20002f24270 */
[----:B------:R-:W-:Y:S01]  /*96b0*/  FMUL R135, R135, R0 ;  /* 0x0000000087877220 */ /* 0x000fe20000400000 */
[----:B------:R-:W-:Y:S01]  /*96c0*/  F2FP.BF16.F32.PACK_AB R127, RZ, R127 ;  /* 0x0000007fff7f723e */ /* 0x000fe200000010ff */
[----:B------:R-:W-:Y:S01]  /*96d0*/  @P2 STG.E.U16 desc[UR14][R2.64+0x12], R125 ;  /* 0x0000127d02002986 */ /* 0x000fe2000c10150e */
[----:B------:R-:W-:Y:S01]  /*96e0*/  F2FP.BF16.F32.PACK_AB R128, RZ, R128 ;  /* 0x00000080ff80723e */ /* 0x000fe200000010ff */
[-C--:B------:R-:W-:Y:S01]  /*96f0*/  FMUL R136, R136, R0.reuse ;  /* 0x0000000088887220 */ /* 0x080fe20000400000 */
[----:B------:R-:W-:Y:S01]  /*9700*/  ISETP.GT.AND P2, PT, R7, 0x11, PT ;  /* 0x000000110700780c */ /* 0x000fe20003f44270 */
[----:B------:R-:W-:Y:S01]  /*9710*/  @P0 STG.E.U16 desc[UR14][R8.64+0x10], R126 ;  /* 0x0000107e08000986 */ /* 0x000fe2000c10150e */
[----:B------:R-:W-:Y:S01]  /*9720*/  ISETP.GT.AND P0, PT, R5, RZ, P3 ;  /* 0x000000ff0500720c */ /* 0x000fe20001f04270 */
[-C--:B------:R-:W-:Y:S01]  /*9730*/  FMUL R137, R137, R0.reuse ;  /* 0x0000000089897220 */ /* 0x080fe20000400000 */
[----:B------:R-:W-:Y:S01]  /*9740*/  F2FP.BF16.F32.PACK_AB R129, RZ, R129 ;  /* 0x00000081ff81723e */ /* 0x000fe200000010ff */
[----:B------:R-:W-:Y:S01]  /*9750*/  FMUL R138, R138, R0 ;  /* 0x000000008a8a7220 */ /* 0x000fe20000400000 */
[----:B------:R-:W-:Y:S01]  /*9760*/  F2FP.BF16.F32.PACK_AB R130, RZ, R130 ;  /* 0x00000082ff82723e */ /* 0x000fe200000010ff */
[----:B------:R-:W-:Y:S01]  /*9770*/  @P1 STG.E.U16 desc[UR14][R8.64+0x12], R127 ;  /* 0x0000127f08001986 */ /* 0x000fe2000c10150e */
[----:B------:R-:W-:Y:S01]  /*9780*/  F2FP.BF16.F32.PACK_AB R131, RZ, R131 ;  /* 0x00000083ff83723e */ /* 0x000fe200000010ff */
[-C--:B------:R-:W-:Y:S01]  /*9790*/  FMUL R139, R139, R0.reuse ;  /* 0x000000008b8b7220 */ /* 0x080fe20000400000 */
[----:B------:R-:W-:Y:S01]  /*97a0*/  SHF.L.U64.HI R15, R14, 0x7, R15 ;  /* 0x000000070e0f7819 */ /* 0x000fe2000001020f */
[-C--:B------:R-:W-:Y:S01]  /*97b0*/  FMUL R140, R140, R0.reuse ;  /* 0x000000008c8c7220 */ /* 0x080fe20000400000 */
[----:B------:R-:W-:Y:S01]  /*97c0*/  LOP3.LUT R17, R13, 0x2, RZ, 0xfc, !PT ;  /* 0x000000020d117812 */ /* 0x000fe200078efcff */
[----:B------:R-:W-:Y:S01]  /*97d0*/  FMUL R141, R141, R0 ;  /* 0x000000008d8d7220 */ /* 0x000fe20000400000 */
[----:B------:R-:W-:Y:S01]  /*97e0*/  F2FP.BF16.F32.PACK_AB R132, RZ, R132 ;  /* 0x00000084ff84723e */ /* 0x000fe200000010ff */
[----:B------:R2:W-:Y:S01]  /*97f0*/  @P0 STG.E.U16 desc[UR14][R2.64+0x20], R128 ;  /* 0x0000208002000986 */ /* 0x0005e2000c10150e */
[----:B------:R-:W-:Y:S01]  /*9800*/  ISETP.GT.AND P0, PT, R5, RZ, P2 ;  /* 0x000000ff0500720c */ /* 0x000fe20001704270 */
[-C--:B------:R-:W-:Y:S01]  /*9810*/  FMUL R142, R142, R0.reuse ;  /* 0x000000008e8e7220 */ /* 0x080fe20000400000 */
[----:B------:R-:W-:Y:S01]  /*9820*/  ISETP.GT.AND P1, PT, R7, 0x19, PT ;  /* 0x000000190700780c */ /* 0x000fe20003f24270 */
[-C--:B------:R-:W-:Y:S01]  /*9830*/  FMUL R143, R143, R0.reuse ;  /* 0x000000008f8f7220 */ /* 0x080fe20000400000 */
[----:B------:R-:W-:Y:S01]  /*9840*/  F2FP.BF16.F32.PACK_AB R133, RZ, R133 ;  /* 0x00000085ff85723e */ /* 0x000fe200000010ff */
[----:B------:R-:W-:Y:S01]  /*9850*/  FMUL R144, R144, R0 ;  /* 0x0000000090907220 */ /* 0x000fe20000400000 */
[----:B------:R-:W-:Y:S01]  /*9860*/  F2FP.BF16.F32.PACK_AB R134, RZ, R134 ;  /* 0x00000086ff86723e */ /* 0x000fe200000010ff */
[-C--:B------:R-:W-:Y:S01]  /*9870*/  FMUL R145, R145, R0.reuse ;  /* 0x0000000091917220 */ /* 0x080fe20000400000 */
[----:B------:R-:W-:Y:S01]  /*9880*/  F2FP.BF16.F32.PACK_AB R135, RZ, R135 ;  /* 0x00000087ff87723e */ /* 0x000fe200000010ff */
[----:B------:R-:W-:Y:S01]  /*9890*/  FMUL R146, R146, R0 ;  /* 0x0000000092927220 */ /* 0x000fe20000400000 */
[----:B------:R-:W-:Y:S01]  /*98a0*/  F2FP.BF16.F32.PACK_AB R136, RZ, R136 ;  /* 0x00000088ff88723e */ /* 0x000fe200000010ff */
[-C--:B------:R-:W-:Y:S01]  /*98b0*/  FMUL R147, R147, R0.reuse ;  /* 0x0000000093937220 */ /* 0x080fe20000400000 */
[----:B------:R-:W-:Y:S01]  /*98c0*/  F2FP.BF16.F32.PACK_AB R137, RZ, R137 ;  /* 0x00000089ff89723e */ /* 0x000fe200000010ff */
[----:B------:R3:W-:Y:S01]  /*98d0*/  @P0 STG.E.U16 desc[UR14][R2.64+0x22], R129 ;  /* 0x0000228102000986 */ /* 0x0007e2000c10150e */
[----:B------:R-:W-:Y:S01]  /*98e0*/  ISETP.GT.AND P0, PT, R5, 0x8, P3 ;  /* 0x000000080500780c */ /* 0x000fe20001f04270 */
[----:B------:R-:W-:Y:S01]  /*98f0*/  FMUL R148, R148, R0 ;  /* 0x0000000094947220 */ /* 0x000fe20000400000 */
[----:B------:R-:W-:Y:S01]  /*9900*/  F2FP.BF16.F32.PACK_AB R138, RZ, R138 ;  /* 0x0000008aff8a723e */ /* 0x000fe200000010ff */
[-C--:B------:R-:W-:Y:S01]  /*9910*/  FMUL R149, R149, R0.reuse ;  /* 0x0000000095957220 */ /* 0x080fe20000400000 */
[----:B------:R-:W-:Y:S01]  /*9920*/  F2FP.BF16.F32.PACK_AB R139, RZ, R139 ;  /* 0x0000008bff8b723e */ /* 0x000fe200000010ff */
[----:B------:R-:W-:Y:S01]  /*9930*/  FMUL R150, R150, R0 ;  /* 0x0000000096967220 */ /* 0x000fe20000400000 */
[----:B------:R-:W-:Y:S01]  /*9940*/  F2FP.BF16.F32.PACK_AB R140, RZ, R140 ;  /* 0x0000008cff8c723e */ /* 0x000fe200000010ff */
[-C--:B------:R-:W-:Y:S01]  /*9950*/  FMUL R151, R151, R0.reuse ;  /* 0x0000000097977220 */ /* 0x080fe20000400000 */
[----:B------:R-:W-:Y:S01]  /*9960*/  ISETP.GT.AND P5, PT, R7, 0x29, PT ;  /* 0x000000290700780c */ /* 0x000fe20003fa4270 */
[-C--:B------:R-:W-:Y:S01]  /*9970*/  FMUL R88, R88, R0.reuse ;  /* 0x0000000058587220 */ /* 0x080fe20000400000 */
[----:B------:R-:W-:Y:S01]  /*9980*/  F2FP.BF16.F32.PACK_AB R141, RZ, R141 ;  /* 0x0000008dff8d723e */ /* 0x000fe200000010ff */
[----:B------:R-:W-:Y:S01]  /*9990*/  FMUL R89, R89, R0 ;  /* 0x0000000059597220 */ /* 0x000fe20000400000 */
[----:B------:R-:W-:Y:S01]  /*99a0*/  F2FP.BF16.F32.PACK_AB R142, RZ, R142 ;  /* 0x0000008eff8e723e */ /* 0x000fe200000010ff */
[----:B------:R-:W-:Y:S01]  /*99b0*/  @P0 STG.E.U16 desc[UR14][R8.64+0x20], R130 ;  /* 0x0000208208000986 */ /* 0x000fe2000c10150e */
[----:B------:R-:W-:Y:S01]  /*99c0*/  ISETP.GT.AND P0, PT, R5, 0x8, P2 ;  /* 0x000000080500780c */ /* 0x000fe20001704270 */
[-C--:B------:R-:W-:Y:S01]  /*99d0*/  FMUL R90, R90, R0.reuse ;  /* 0x000000005a5a7220 */ /* 0x080fe20000400000 */
[----:B------:R-:W-:Y:S01]  /*99e0*/  ISETP.GT.AND P2, PT, R7, 0x18, PT ;  /* 0x000000180700780c */ /* 0x000fe20003f44270 */
[-C--:B------:R-:W-:Y:S01]  /*99f0*/  FMUL R91, R91, R0.reuse ;  /* 0x000000005b5b7220 */ /* 0x080fe20000400000 */
[----:B------:R-:W-:Y:S01]  /*9a00*/  F2FP.BF16.F32.PACK_AB R143, RZ, R143 ;  /* 0x0000008fff8f723e */ /* 0x000fe200000010ff */
[-C--:B------:R-:W-:Y:S01]  /*9a10*/  FMUL R92, R92, R0.reuse ;  /* 0x000000005c5c7220 */ /* 0x080fe20000400000 */
[----:B------:R-:W-:Y:S01]  /*9a20*/  ISETP.GT.AND P3, PT, R7, 0x30, PT ;  /* 0x000000300700780c */ /* 0x000fe20003f64270 */
[----:B------:R-:W-:Y:S01]  /*9a30*/  FMUL R93, R93, R0 ;  /* 0x000000005d5d7220 */ /* 0x000fe20000400000 */
[----:B------:R-:W-:Y:S01]  /*9a40*/  F2FP.BF16.F32.PACK_AB R144, RZ, R144 ;  /* 0x00000090ff90723e */ /* 0x000fe200000010ff */
[-C--:B------:R-:W-:Y:S01]  /*9a50*/  FMUL R94, R94, R0.reuse ;  /* 0x000000005e5e7220 */ /* 0x080fe20000400000 */
[----:B------:R-:W-:Y:S01]  /*9a60*/  F2FP.BF16.F32.PACK_AB R145, RZ, R145 ;  /* 0x00000091ff91723e */ /* 0x000fe200000010ff */
[----:B------:R-:W-:Y:S01]  /*9a70*/  FMUL R95, R95, R0 ;  /* 0x000000005f5f7220 */ /* 0x000fe20000400000 */
[----:B------:R-:W-:Y:S01]  /*9a80*/  F2FP.BF16.F32.PACK_AB R146, RZ, R146 ;  /* 0x00000092ff92723e */ /* 0x000fe200000010ff */
[----:B------:R-:W-:Y:S01]  /*9a90*/  @P0 STG.E.U16 desc[UR14][R8.64+0x22], R131 ;  /* 0x0000228308000986 */ /* 0x000fe2000c10150e */
[----:B------:R-:W-:Y:S01]  /*9aa0*/  IADD3 R10, P0, R13, R2, RZ ;  /* 0x000000020d0a7210 */ /* 0x000fe20007f1e0ff */
[-C--:B------:R-:W-:Y:S01]  /*9ab0*/  FMUL R96, R96, R0.reuse ;  /* 0x0000000060607220 */ /* 0x080fe20000400000 */
[----:B------:R-:W-:Y:S01]  /*9ac0*/  F2FP.BF16.F32.PACK_AB R147, RZ, R147 ;  /* 0x00000093ff93723e */ /* 0x000fe200000010ff */
[----:B------:R-:W-:Y:S01]  /*9ad0*/  FMUL R97, R97, R0 ;  /* 0x0000000061617220 */ /* 0x000fe20000400000 */
[----:B------:R-:W-:Y:S01]  /*9ae0*/  F2FP.BF16.F32.PACK_AB R148, RZ, R148 ;  /* 0x00000094ff94723e */ /* 0x000fe200000010ff */
[--C-:B------:R-:W-:Y:S01]  /*9af0*/  IMAD.X R11, R15, 0x1, R3.reuse, P0 ;  /* 0x000000010f0b7824 */ /* 0x100fe200000e0603 */
[----:B0-----:R-:W-:Y:S01]  /*9b00*/  IADD3 R120, P0, R17, R2, RZ ;  /* 0x0000000211787210 */ /* 0x001fe20007f1e0ff */
[-C--:B------:R-:W-:Y:S01]  /*9b10*/  FMUL R98, R98, R0.reuse ;  /* 0x0000000062627220 */ /* 0x080fe20000400000 */
[----:B------:R-:W-:Y:S01]  /*9b20*/  F2FP.BF16.F32.PACK_AB R149, RZ, R149 ;  /* 0x00000095ff95723e */ /* 0x000fe200000010ff */
[----:B------:R-:W-:Y:S01]  /*9b30*/  FMUL R99, R99, R0 ;  /* 0x0000000063637220 */ /* 0x000fe20000400000 */
[----:B------:R-:W-:Y:S01]  /*9b40*/  F2FP.BF16.F32.PACK_AB R150, RZ, R150 ;  /* 0x00000096ff96723e */ /* 0x000fe200000010ff */
[----:B-1----:R-:W-:Y:S01]  /*9b50*/  IMAD.X R121, R15, 0x1, R3, P0 ;  /* 0x000000010f797824 */ /* 0x002fe200000e0603 */
[----:B------:R-:W-:Y:S01]  /*9b60*/  ISETP.GT.AND P0, PT, R5, RZ, P2 ;  /* 0x000000ff0500720c */ /* 0x000fe20001704270 */
[-C--:B------:R-:W-:Y:S01]  /*9b70*/  FMUL R100, R100, R0.reuse ;  /* 0x0000000064647220 */ /* 0x080fe20000400000 */
[----:B------:R-:W-:Y:S01]  /*9b80*/  F2FP.BF16.F32.PACK_AB R151, RZ, R151 ;  /* 0x00000097ff97723e */ /* 0x000fe200000010ff */
[-C--:B------:R-:W-:Y:S01]  /*9b90*/  FMUL R101, R101, R0.reuse ;  /* 0x0000000065657220 */ /* 0x080fe20000400000 */
[----:B------:R-:W-:Y:S01]  /*9ba0*/  LOP3.LUT R21, R13, 0x10, RZ, 0xfc, !PT ;  /* 0x000000100d157812 */ /* 0x000fe200078efcff */
[----:B------:R-:W-:Y:S01]  /*9bb0*/  FMUL R102, R102, R0 ;  /* 0x0000000066667220 */ /* 0x000fe20000400000 */
[----:B------:R-:W-:Y:S01]  /*9bc0*/  F2FP.BF16.F32.PACK_AB R88, RZ, R88 ;  /* 0x00000058ff58723e */ /* 0x000fe200000010ff */
[-C--:B------:R-:W-:Y:S01]  /*9bd0*/  FMUL R103, R103, R0.reuse ;  /* 0x0000000067677220 */ /* 0x080fe20000400000 */
[----:B------:R-:W-:Y:S01]  /*9be0*/  LOP3.LUT R23, R13, 0x12, RZ, 0xfc, !PT ;  /* 0x000000120d177812 */ /* 0x000fe200078efcff */
[-C--:B------:R-:W-:Y:S01]  /*9bf0*/  FMUL R104, R104, R0.reuse ;  /* 0x0000000068687220 */ /* 0x080fe20000400000 */
[----:B------:R-:W-:Y:S01]  /*9c00*/  F2FP.BF16.F32.PACK_AB R89, RZ, R89 ;  /* 0x00000059ff59723e */ /* 0x000fe200000010ff */
[----:B------:R-:W-:Y:S01]  /*9c10*/  FMUL R105, R105, R0 ;  /* 0x0000000069697220 */ /* 0x000fe20000400000 */
[----:B------:R-:W-:Y:S01]  /*9c20*/  F2FP.BF16.F32.PACK_AB R90, RZ, R90 ;  /* 0x0000005aff5a723e */ /* 0x000fe200000010ff */
[----:B------:R-:W-:Y:S01]  /*9c30*/  @P0 STG.E.U16 desc[UR14][R2.64+0x30], R132 ;  /* 0x0000308402000986 */ /* 0x000fe2000c10150e */
[----:B------:R-:W-:Y:S01]  /*9c40*/  ISETP.GT.AND P0, PT, R5, RZ, P1 ;  /* 0x000000ff0500720c */ /* 0x000fe20000f04270 */
[-C--:B------:R-:W-:Y:S01]  /*9c50*/  FMUL R106, R106, R0.reuse ;  /* 0x000000006a6a7220 */ /* 0x080fe20000400000 */
[----:B------:R-:W-:Y:S01]  /*9c60*/  F2FP.BF16.F32.PACK_AB R91, RZ, R91 ;  /* 0x0000005bff5b723e */ /* 0x000fe200000010ff */
[----:B------:R-:W-:Y:S01]  /*9c70*/  FMUL R107, R107, R0 ;  /* 0x000000006b6b7220 */ /* 0x000fe20000400000 */
[----:B------:R-:W-:Y:S01]  /*9c80*/  F2FP.BF16.F32.PACK_AB R92, RZ, R92 ;  /* 0x0000005cff5c723e */ /* 0x000fe200000010ff */
[-C--:B------:R-:W-:Y:S01]  /*9c90*/  FMUL R108, R108, R0.reuse ;  /* 0x000000006c6c7220 */ /* 0x080fe20000400000 */
[----:B------:R-:W-:Y:S01]  /*9ca0*/  PRMT R4, R91, 0x7610, R4 ;  /* 0x000076105b047816 */ /* 0x000fe20000000004 */
[-C--:B------:R-:W-:Y:S01]  /*9cb0*/  FMUL R109, R109, R0.reuse ;  /* 0x000000006d6d7220 */ /* 0x080fe20000400000 */
[----:B------:R-:W-:Y:S01]  /*9cc0*/  LOP3.LUT R91, R13, 0x22, RZ, 0xfc, !PT ;  /* 0x000000220d5b7812 */ /* 0x000fe200078efcff */
        /* <DEDUP_REMOVED lines=18> */
[----:B------:R-:W-:Y:S01]  /*9df0*/  @P0 STG.E.U16 desc[UR14][R8.64+0x30], R134 ;  /* 0x0000308608000986 */ /* 0x000fe2000c10150e */
[----:B------:R-:W-:Y:S01]  /*9e00*/  ISETP.GT.AND P0, PT, R5, 0x8, P1 ;  /* 0x000000080500780c */ /* 0x000fe20000f04270 */
        /* <DEDUP_REMOVED lines=125> */
[----:B------:R-:W-:Y:S01]  /*a5e0*/  ISETP.GT.AND P0, PT, R5, RZ, P3 ;  /* 0x000000ff0500720c */ /* 0x000fe20001f04270 */
        /* <DEDUP_REMOVED lines=24> */
[----:B------:R-:W-:Y:S01]  /*a770*/  FMUL R0, R55, R0 ;  /* 0x0000000037007220 */ /* 0x000fe20000400000 */
[----:B------:R-:W-:Y:S01]  /*a780*/  F2FP.BF16.F32.PACK_AB R33, RZ, R33 ;  /* 0x00000021ff21723e */ /* 0x000fe200000010ff */
[----:B------:R-:W-:Y:S01]  /*a790*/  @P0 STG.E.U16 desc[UR14][R2.64+0x62], R145 ;  /* 0x0000629102000986 */ /* 0x000fe2000c10150e */
[----:B------:R-:W-:-:S02]  /*a7a0*/  ISETP.GT.AND P0, PT, R5, 0x8, P3 ;  /* 0x000000080500780c */ /* 0x000fc40001f04270 */
[----:B------:R-:W-:Y:S02]  /*a7b0*/  F2FP.BF16.F32.PACK_AB R34, RZ, R34 ;  /* 0x00000022ff22723e */ /* 0x000fe400000010ff */
[----:B------:R-:W-:Y:S02]  /*a7c0*/  F2FP.BF16.F32.PACK_AB R35, RZ, R35 ;  /* 0x00000023ff23723e */ /* 0x000fe400000010ff */
[----:B------:R-:W-:Y:S02]  /*a7d0*/  F2FP.BF16.F32.PACK_AB R36, RZ, R36 ;  /* 0x00000024ff24723e */ /* 0x000fe400000010ff */
[----:B------:R-:W-:Y:S02]  /*a7e0*/  F2FP.BF16.F32.PACK_AB R37, RZ, R37 ;  /* 0x00000025ff25723e */ /* 0x000fe400000010ff */
[----:B------:R-:W-:Y:S02]  /*a7f0*/  F2FP.BF16.F32.PACK_AB R38, RZ, R38 ;  /* 0x00000026ff26723e */ /* 0x000fe400000010ff */
        /* <DEDUP_REMOVED lines=10> */
[----:B------:R-:W-:-:S02]  /*a8a0*/  ISETP.GT.AND P0, PT, R5, RZ, P2 ;  /* 0x000000ff0500720c */ /* 0x000fc40001704270 */
[----:B------:R-:W-:Y:S02]  /*a8b0*/  F2FP.BF16.F32.PACK_AB R46, RZ, R46 ;  /* 0x0000002eff2e723e */ /* 0x000fe400000010ff */
[----:B------:R-:W-:Y:S02]  /*a8c0*/  F2FP.BF16.F32.PACK_AB R47, RZ, R47 ;  /* 0x0000002fff2f723e */ /* 0x000fe400000010ff */
[----:B------:R-:W-:Y:S02]  /*a8d0*/  F2FP.BF16.F32.PACK_AB R48, RZ, R48 ;  /* 0x00000030ff30723e */ /* 0x000fe400000010ff */
[----:B------:R-:W-:Y:S02]  /*a8e0*/  F2FP.BF16.F32.PACK_AB R49, RZ, R49 ;  /* 0x00000031ff31723e */ /* 0x000fe400000010ff */
[----:B------:R-:W-:Y:S02]  /*a8f0*/  F2FP.BF16.F32.PACK_AB R50, RZ, R50 ;  /* 0x00000032ff32723e */ /* 0x000fe400000010ff */
[----:B------:R-:W-:Y:S01]  /*a900*/  F2FP.BF16.F32.PACK_AB R51, RZ, R51 ;  /* 0x00000033ff33723e */ /* 0x000fe200000010ff */
[----:B------:R-:W-:Y:S01]  /*a910*/  @P0 STG.E.U16 desc[UR14][R2.64+0x70], R148 ;  /* 0x0000709402000986 */ /* 0x000fe2000c10150e */
[----:B------:R-:W-:-:S02]  /*a920*/  ISETP.GT.AND P0, PT, R7, 0x39, PT ;  /* 0x000000390700780c */ /* 0x000fc40003f04270 */
[----:B------:R-:W-:Y:S02]  /*a930*/  F2FP.BF16.F32.PACK_AB R52, RZ, R52 ;  /* 0x00000034ff34723e */ /* 0x000fe400000010ff */
[----:B------:R-:W-:Y:S02]  /*a940*/  ISETP.GT.AND P6, PT, R5, RZ, P0 ;  /* 0x000000ff0500720c */ /* 0x000fe400007c4270 */
[----:B------:R-:W-:Y:S02]  /*a950*/  F2FP.BF16.F32.PACK_AB R53, RZ, R53 ;  /* 0x00000035ff35723e */ /* 0x000fe400000010ff */
[----:B------:R-:W-:-:S09]  /*a960*/  F2FP.BF16.F32.PACK_AB R54, RZ, R54 ;  /* 0x00000036ff36723e */ /* 0x000fd200000010ff */
[----:B------:R-:W-:Y:S01]  /*a970*/  @P6 STG.E.U16 desc[UR14][R2.64+0x72], R149 ;  /* 0x0000729502006986 */ /* 0x000fe2000c10150e */
[----:B------:R-:W-:-:S13]  /*a980*/  ISETP.GT.AND P6, PT, R5, 0x8, P2 ;  /* 0x000000080500780c */ /* 0x000fda00017c4270 */
[----:B------:R-:W-:Y:S01]  /*a990*/  @P6 STG.E.U16 desc[UR14][R8.64+0x70], R150 ;  /* 0x0000709608006986 */ /* 0x000fe2000c10150e */
[----:B------:R-:W-:-:S13]  /*a9a0*/  ISETP.GT.AND P6, PT, R5, 0x8, P0 ;  /* 0x000000080500780c */ /* 0x000fda00007c4270 */
[----:B------:R-:W-:Y:S01]  /*a9b0*/  @P6 STG.E.U16 desc[UR14][R8.64+0x72], R151 ;  /* 0x0000729708006986 */ /* 0x000fe2000c10150e */
[----:B--2---:R-:W-:-:S05]  /*a9c0*/  IADD3 R128, P6, R21, R2, RZ ;  /* 0x0000000215807210 */ /* 0x004fca0007fde0ff */
[----:B---3--:R-:W-:Y:S01]  /*a9d0*/  IMAD.X R129, R15, 0x1, R3, P6 ;  /* 0x000000010f817824 */ /* 0x008fe200030e0603 */
[----:B------:R-:W-:-:S13]  /*a9e0*/  ISETP.GT.AND P6, PT, R5, 0x40, P4 ;  /* 0x000000400500780c */ /* 0x000fda00027c4270 */
[----:B------:R-:W-:Y:S01]  /*a9f0*/  @P6 STG.E.U16 desc[UR14][R10.64], R88 ;  /* 0x000000580a006986 */ /* 0x000fe2000c10150e */
[----:B------:R-:W-:-:S05]  /*aa00*/  IADD3 R122, P6, R23, R2, RZ ;  /* 0x00000002177a7210 */ /* 0x000fca0007fde0ff */
[----:B------:R-:W-:Y:S01]  /*aa10*/  IMAD.X R123, R15, 0x1, R3, P6 ;  /* 0x000000010f7b7824 */ /* 0x000fe200030e0603 */
[----:B------:R-:W-:-:S04]  /*aa20*/  ISETP.GT.AND P6, PT, R7, 0x1, PT ;  /* 0x000000010700780c */ /* 0x000fc80003fc4270 */
[----:B------:R-:W-:-:S13]  /*aa30*/  ISETP.GT.AND P6, PT, R5, 0x40, P6 ;  /* 0x000000400500780c */ /* 0x000fda00037c4270 */
[----:B------:R0:W-:Y:S01]  /*aa40*/  @P6 STG.E.U16 desc[UR14][R120.64], R89 ;  /* 0x0000005978006986 */ /* 0x0001e2000c10150e */
[----:B------:R-:W-:-:S05]  /*aa50*/  IADD3 R18, P6, R13, R8, RZ ;  /* 0x000000080d127210 */ /* 0x000fca0007fde0ff */
[----:B------:R-:W-:Y:S01]  /*aa60*/  IMAD.X R19, R15, 0x1, R9, P6 ;  /* 0x000000010f137824 */ /* 0x000fe200030e0609 */
[----:B------:R-:W-:Y:S02]  /*aa70*/  ISETP.GT.AND P6, PT, R5, 0x48, P4 ;  /* 0x000000480500780c */ /* 0x000fe400027c4270 */
[----:B0-----:R-:W-:-:S11]  /*aa80*/  LOP3.LUT R89, R13, 0x20, RZ, 0xfc, !PT ;  /* 0x000000200d597812 */ /* 0x001fd600078efcff */
        /* <DEDUP_REMOVED lines=8> */
[----:B------:R-:W-:-:S04]  /*ab10*/  ISETP.GT.AND P6, PT, R7, 0x8, PT ;  /* 0x000000080700780c */ /* 0x000fc80003fc4270 */
[----:B------:R-:W-:Y:S02]  /*ab20*/  ISETP.GT.AND P6, PT, R5, 0x40, P6 ;  /* 0x000000400500780c */ /* 0x000fe400037c4270 */
[----:B0-----:R-:W-:Y:S02]  /*ab30*/  PRMT R4, R95, 0x7610, R4 ;  /* 0x000076105f047816 */ /* 0x001fe40000000004 */
[----:B------:R-:W-:-:S09]  /*ab40*/  LOP3.LUT R95, R13, 0x32, RZ, 0xfc, !PT ;  /* 0x000000320d5f7812 */ /* 0x000fd200078efcff */
        /* <DEDUP_REMOVED lines=105> */
[----:B------:R-:W-:-:S13]  /*b1e0*/  ISETP.GT.AND P6, PT, R5, 0x48, P5 ;  /* 0x000000480500780c */ /* 0x000fda0002fc4270 */
[----:B------:R0:W-:Y:S01]  /*b1f0*/  @P6 STG.E.U16 desc[UR14][R126.64], R4 ;  /* 0x000000047e006986 */ /* 0x0001e2000c10150e */
[----:B------:R-:W-:-:S05]  /*b200*/  IADD3 R122, P6, R109, R2, RZ ;  /* 0x000000026d7a7210 */ /* 0x000fca0007fde0ff */
[----:B------:R-:W-:Y:S01]  /*b210*/  IMAD.X R123, R15, 0x1, R3, P6 ;  /* 0x000000010f7b7824 */ /* 0x000fe200030e0603 */
[----:B------:R-:W-:Y:S02]  /*b220*/  ISETP.GT.AND P6, PT, R5, 0x40, P3 ;  /* 0x000000400500780c */ /* 0x000fe40001fc4270 */
[----:B0-----:R-:W-:-:S11]  /*b230*/  PRMT R4, R114, 0x7610, R4 ;  /* 0x0000761072047816 */ /* 0x001fd60000000004 */
[----:B------:R0:W-:Y:S01]  /*b240*/  @P6 STG.E.U16 desc[UR14][R124.64], R112 ;  /* 0x000000707c006986 */ /* 0x0001e2000c10150e */
[----:B------:R-:W-:-:S05]  /*b250*/  IADD3 R128, P6, R111, R2, RZ ;  /* 0x000000026f807210 */ /* 0x000fca0007fde0ff */
[----:B------:R-:W-:Y:S01]  /*b260*/  IMAD.X R129, R15, 0x1, R3, P6 ;  /* 0x000000010f817824 */ /* 0x000fe200030e0603 */
[----:B------:R-:W-:-:S13]  /*b270*/  ISETP.GT.AND P6, PT, R5, 0x40, P1 ;  /* 0x000000400500780c */ /* 0x000fda0000fc4270 */
[----:B------:R1:W-:Y:S01]  /*b280*/  @P6 STG.E.U16 desc[UR14][R120.64], R113 ;  /* 0x0000007178006986 */ /* 0x0003e2000c10150e */
[----:B------:R-:W-:-:S05]  /*b290*/  IADD3 R2, P6, R105, R8, RZ ;  /* 0x0000000869027210 */ /* 0x000fca0007fde0ff */
[----:B------:R-:W-:Y:S01]  /*b2a0*/  IMAD.X R3, R15, 0x1, R9, P6 ;  /* 0x000000010f037824 */ /* 0x000fe200030e0609 */
[----:B------:R-:W-:-:S13]  /*b2b0*/  ISETP.GT.AND P6, PT, R5, 0x48, P3 ;  /* 0x000000480500780c */ /* 0x000fda0001fc4270 */
[----:B------:R-:W-:Y:S01]  /*b2c0*/  @P6 STG.E.U16 desc[UR14][R2.64], R4 ;  /* 0x0000000402006986 */ /* 0x000fe2000c10150e */
[----:B0-----:R-:W-:-:S05]  /*b2d0*/  IADD3 R112, P6, R107, R8, RZ ;  /* 0x000000086b707210 */ /* 0x001fca0007fde0ff */
[----:B-1----:R-:W-:Y:S01]  /*b2e0*/  IMAD.X R113, R15, 0x1, R9, P6 ;  /* 0x000000010f717824 */ /* 0x002fe200030e0609 */
[----:B------:R-:W-:-:S13]  /*b2f0*/  ISETP.GT.AND P6, PT, R5, 0x48, P1 ;  /* 0x000000480500780c */ /* 0x000fda0000fc4270 */
[----:B------:R0:W-:Y:S01]  /*b300*/  @P6 STG.E.U16 desc[UR14][R112.64], R115 ;  /* 0x0000007370006986 */ /* 0x0001e2000c10150e */
[----:B------:R-:W-:-:S05]  /*b310*/  IADD3 R114, P6, R109, R8, RZ ;  /* 0x000000086d727210 */ /* 0x000fca0007fde0ff */
[----:B0-----:R-:W-:Y:S01]  /*b320*/  IMAD.X R115, R15, 0x1, R9, P6 ;  /* 0x000000010f737824 */ /* 0x001fe200030e0609 */
[----:B------:R-:W-:-:S13]  /*b330*/  ISETP.GT.AND P6, PT, R5, 0x40, P2 ;  /* 0x000000400500780c */ /* 0x000fda00017c4270 */
        /* <DEDUP_REMOVED lines=13> */
[----:B0-----:R-:W-:-:S05]  /*b410*/  IADD3 R116, P6, R21, R10, RZ ;  /* 0x0000000a15747210 */ /* 0x001fca0007fde0ff */
[----:B-1----:R-:W-:Y:S01]  /*b420*/  IMAD.X R117, R15, 0x1, R11, P6 ;  /* 0x000000010f757824 */ /* 0x002fe200030e060b */
[----:B------:R-:W-:-:S13]  /*b430*/  ISETP.GT.AND P6, PT, R5, 0x80, P4 ;  /* 0x000000800500780c */ /* 0x000fda00027c4270 */
[----:B------:R0:W-:Y:S01]  /*b440*/  @P6 STG.E.U16 desc[UR14][R2.64], R56 ;  /* 0x0000003802006986 */ /* 0x0001e2000c10150e */
[----:B--2---:R-:W-:-:S05]  /*b450*/  IADD3 R114, P6, R23, R10, RZ ;  /* 0x0000000a17727210 */ /* 0x004fca0007fde0ff */
[----:B------:R-:W-:Y:S01]  /*b460*/  IMAD.X R115, R15, 0x1, R11, P6 ;  /* 0x000000010f737824 */ /* 0x000fe200030e060b */
[----:B------:R-:W-:-:S04]  /*b470*/  ISETP.GT.AND P6, PT, R7, 0x1, PT ;  /* 0x000000010700780c */ /* 0x000fc80003fc4270 */
[----:B------:R-:W-:-:S13]  /*b480*/  ISETP.GT.AND P6, PT, R5, 0x80, P6 ;  /* 0x000000800500780c */ /* 0x000fda00037c4270 */
[----:B------:R1:W-:Y:S01]  /*b490*/  @P6 STG.E.U16 desc[UR14][R112.64], R57 ;  /* 0x0000003970006986 */ /* 0x0003e2000c10150e */
[----:B---3--:R-:W-:-:S05]  /*b4a0*/  IADD3 R8, P6, R13, R18, RZ ;  /* 0x000000120d087210 */ /* 0x008fca0007fde0ff */
[----:B------:R-:W-:Y:S01]  /*b4b0*/  IMAD.X R9, R15, 0x1, R19, P6 ;  /* 0x000000010f097824 */ /* 0x000fe200030e0613 */
[----:B------:R-:W-:-:S13]  /*b4c0*/  ISETP.GT.AND P6, PT, R5, 0x88, P4 ;  /* 0x000000880500780c */ /* 0x000fda00027c4270 */
[----:B------:R-:W-:Y:S01]  /*b4d0*/  @P6 STG.E.U16 desc[UR14][R8.64], R58 ;  /* 0x0000003a08006986 */ /* 0x000fe2000c10150e */
[----:B0-----:R-:W-:-:S05]  /*b4e0*/  IADD3 R56, P6, R17, R18, RZ ;  /* 0x0000001211387210 */ /* 0x001fca0007fde0ff */
[----:B-1----:R-:W-:Y:S01]  /*b4f0*/  IMAD.X R57, R15, 0x1, R19, P6 ;  /* 0x000000010f397824 */ /* 0x002fe200030e0613 */
[----:B------:R-:W-:-:S04]  /*b500*/  ISETP.GT.AND P6, PT, R7, 0x1, PT ;  /* 0x000000010700780c */ /* 0x000fc80003fc4270 */
[----:B------:R-:W-:-:S13]  /*b510*/  ISETP.GT.AND P6, PT, R5, 0x88, P6 ;  /* 0x000000880500780c */ /* 0x000fda00037c4270 */
[----:B------:R0:W-:Y:S01]  /*b520*/  @P6 STG.E.U16 desc[UR14][R56.64], R59 ;  /* 0x0000003b38006986 */ /* 0x0001e2000c10150e */
        /* <DEDUP_REMOVED lines=10> */
[----:B0-----:R-:W-:-:S05]  /*b5d0*/  IADD3 R56, P6, R21, R18, RZ ;  /* 0x0000001215387210 */ /* 0x001fca0007fde0ff */
        /* <DEDUP_REMOVED lines=9> */
[----:B-1----:R-:W-:-:S05]  /*b670*/  IADD3 R60, P6, R93, R10, RZ ;  /* 0x0000000a5d3c7210 */ /* 0x002fca0007fde0ff */
[----:B--2---:R-:W-:Y:S01]  /*b680*/  IMAD.X R61, R15, 0x1, R11, P6 ;  /* 0x000000010f3d7824 */ /* 0x004fe200030e060b */
[----:B------:R-:W-:-:S04]  /*b690*/  ISETP.GT.AND P6, PT, R7, 0x10, PT ;  /* 0x000000100700780c */ /* 0x000fc80003fc4270 */
[----:B------:R-:W-:-:S13]  /*b6a0*/  ISETP.GT.AND P6, PT, R5, 0x80, P6 ;  /* 0x000000800500780c */ /* 0x000fda00037c4270 */
[----:B------:R1:W-:Y:S01]  /*b6b0*/  @P6 STG.E.U16 desc[UR14][R112.64], R64 ;  /* 0x0000004070006986 */ /* 0x0003e2000c10150e */
[----:B0-----:R-:W-:-:S05]  /*b6c0*/  IADD3 R62, P6, R95, R10, RZ ;  /* 0x0000000a5f3e7210 */ /* 0x001fca0007fde0ff */
[----:B---3--:R-:W-:Y:S01]  /*b6d0*/  IMAD.X R63, R15, 0x1, R11, P6 ;  /* 0x000000010f3f7824 */ /* 0x008fe200030e060b */
        /* <DEDUP_REMOVED lines=14> */
[----:B0-----:R-:W-:Y:S01]  /*b7c0*/  IMAD.X R65, R15, 0x1, R11, P6 ;  /* 0x000000010f417824 */ /* 0x001fe200030e060b */
[----:B------:R-:W-:-:S04]  /*b7d0*/  ISETP.GT.AND P6, PT, R7, 0x18, PT ;  /* 0x000000180700780c */ /* 0x000fc80003fc4270 */
[----:B------:R-:W-:-:S13]  /*b7e0*/  ISETP.GT.AND P6, PT, R5, 0x80, P6 ;  /* 0x000000800500780c */ /* 0x000fda00037c4270 */
[----:B------:R0:W-:Y:S01]  /*b7f0*/  @P6 STG.E.U16 desc[UR14][R60.64], R68 ;  /* 0x000000443c006986 */ /* 0x0001e2000c10150e */
[----:B--2---:R-:W-:-:S05]  /*b800*/  IADD3 R66, P6, R99, R10, RZ ;  /* 0x0000000a63427210 */ /* 0x004fca0007fde0ff */
        /* <DEDUP_REMOVED lines=19> */
[----:B-1----:R-:W-:-:S05]  /*b940*/  IADD3 R62, P6, R103, R10, RZ ;  /* 0x0000000a673e7210 */ /* 0x002fca0007fde0ff */
[----:B------:R-:W-:Y:S01]  /*b950*/  IMAD.X R63, R15, 0x1, R11, P6 ;  /* 0x000000010f3f7824 */ /* 0x000fe200030e060b */
[----:B------:R-:W-:-:S04]  /*b960*/  ISETP.GT.AND P6, PT, R7, 0x21, PT ;  /* 0x000000210700780c */ /* 0x000fc80003fc4270 */
        /* <DEDUP_REMOVED lines=29> */
[----:B------:R3:W-:Y:S01]  /*bb40*/  @P6 STG.E.U16 desc[UR14][R58.64], R79 ;  /* 0x0000004f3a006986 */ /* 0x0007e2000c10150e */
[----:B0-----:R-:W-:-:S05]  /*bb50*/  IADD3 R60, P6, R109, R10, RZ ;  /* 0x0000000a6d3c7210 */ /* 0x001fca0007fde0ff */
[----:B------:R-:W-:Y:S01]  /*bb60*/  IMAD.X R61, R15, 0x1, R11, P6 ;  /* 0x000000010f3d7824 */ /* 0x000fe200030e060b */
[----:B------:R-:W-:-:S13]  /*bb70*/  ISETP.GT.AND P6, PT, R5, 0x80, P3 ;  /* 0x000000800500780c */ /* 0x000fda0001fc4270 */
[----:B------:R-:W-:Y:S01]  /*bb80*/  @P6 STG.E.U16 desc[UR14][R64.64], R80 ;  /* 0x0000005040006986 */ /* 0x000fe2000c10150e */
[----:B-1----:R-:W-:-:S05]  /*bb90*/  IADD3 R62, P6, R111, R10, RZ ;  /* 0x0000000a6f3e7210 */ /* 0x002fca0007fde0ff */
[----:B------:R-:W-:Y:S01]  /*bba0*/  IMAD.X R63, R15, 0x1, R11, P6 ;  /* 0x000000010f3f7824 */ /* 0x000fe200030e060b */
[----:B------:R-:W-:-:S13]  /*bbb0*/  ISETP.GT.AND P6, PT, R5, 0x80, P1 ;  /* 0x000000800500780c */ /* 0x000fda0000fc4270 */
[----:B------:R-:W-:Y:S01]  /*bbc0*/  @P6 STG.E.U16 desc[UR14][R66.64], R81 ;  /* 0x0000005142006986 */ /* 0x000fe2000c10150e */
[----:B------:R-:W-:-:S05]  /*bbd0*/  IADD3 R10, P6, R105, R18, RZ ;  /* 0x00000012690a7210 */ /* 0x000fca0007fde0ff */
[----:B------:R-:W-:Y:S01]  /*bbe0*/  IMAD.X R11, R15, 0x1, R19, P6 ;  /* 0x000000010f0b7824 */ /* 0x000fe200030e0613 */
[----:B------:R-:W-:-:S13]  /*bbf0*/  ISETP.GT.AND P6, PT, R5, 0x88, P3 ;  /* 0x000000880500780c */ /* 0x000fda0001fc4270 */
[----:B------:R0:W-:Y:S01]  /*bc00*/  @P6 STG.E.U16 desc[UR14][R10.64], R82 ;  /* 0x000000520a006986 */ /* 0x0001e2000c10150e */
[----:B--2---:R-:W-:-:S05]  /*bc10*/  IADD3 R56, P6, R107, R18, RZ ;  /* 0x000000126b387210 */ /* 0x004fca0007fde0ff */
[----:B------:R-:W-:Y:S01]  /*bc20*/  IMAD.X R57, R15, 0x1, R19, P6 ;  /* 0x000000010f397824 */ /* 0x000fe200030e0613 */
        /* <DEDUP_REMOVED lines=10> */
[----:B------:R-:W-:-:S05]  /*bcd0*/  IADD3 R18, P6, R13, R2, RZ ;  /* 0x000000020d127210 */ /* 0x000fca0007fde0ff */
[----:B------:R-:W-:Y:S01]  /*bce0*/  IMAD.X R19, R15, 0x1, R3, P6 ;  /* 0x000000010f137824 */ /* 0x000fe200030e0603 */
        /* <DEDUP_REMOVED lines=8> */
[C---:B------:R-:W-:Y:S02]  /*bd70*/  ISETP.GT.AND P6, PT, R5.reuse, 0xc0, P4 ;  /* 0x000000c00500780c */ /* 0x040fe400027c4270 */
[----:B------:R-:W-:-:S11]  /*bd80*/  ISETP.GT.AND P4, PT, R5, 0xc8, P4 ;  /* 0x000000c80500780c */ /* 0x000fd60002784270 */
[----:B------:R2:W-:Y:S01]  /*bd90*/  @P6 STG.E.U16 desc[UR14][R18.64], R24 ;  /* 0x0000001812006986 */ /* 0x0005e2000c10150e */
[----:B0-----:R-:W-:-:S05]  /*bda0*/  IADD3 R58, P6, R23, R2, RZ ;  /* 0x00000002173a7210 */ /* 0x001fca0007fde0ff */
[----:B------:R-:W-:Y:S01]  /*bdb0*/  IMAD.X R59, R15, 0x1, R3, P6 ;  /* 0x000000010f3b7824 */ /* 0x000fe200030e0603 */
[----:B------:R-:W-:-:S04]  /*bdc0*/  ISETP.GT.AND P6, PT, R7, 0x1, PT ;  /* 0x000000010700780c */ /* 0x000fc80003fc4270 */
[----:B------:R-:W-:-:S13]  /*bdd0*/  ISETP.GT.AND P6, PT, R5, 0xc0, P6 ;  /* 0x000000c00500780c */ /* 0x000fda00037c4270 */
[----:B------:R-:W-:Y:S01]  /*bde0*/  @P6 STG.E.U16 desc[UR14][R56.64], R25 ;  /* 0x0000001938006986 */ /* 0x000fe2000c10150e */
[----:B-1----:R-:W-:-:S05]  /*bdf0*/  IADD3 R10, P6, R13, R8, RZ ;  /* 0x000000080d0a7210 */ /* 0x002fca0007fde0ff */
[----:B------:R-:W-:Y:S01]  /*be00*/  IMAD.X R11, R15, 0x1, R9, P6 ;  /* 0x000000010f0b7824 */ /* 0x000fe200030e0609 */
[----:B------:R-:W-:-:S04]  /*be10*/  ISETP.GT.AND P6, PT, R7, 0x1, PT ;  /* 0x000000010700780c */ /* 0x000fc80003fc4270 */
[----:B------:R0:W-:Y:S01]  /*be20*/  @P4 STG.E.U16 desc[UR14][R10.64], R26 ;  /* 0x0000001a0a004986 */ /* 0x0001e2000c10150e */
[----:B------:R-:W-:-:S05]  /*be30*/  IADD3 R12, P4, R17, R8, RZ ;  /* 0x00000008110c7210 */ /* 0x000fca0007f9e0ff */
[----:B------:R-:W-:Y:S01]  /*be40*/  IMAD.X R13, R15, 0x1, R9, P4 ;  /* 0x000000010f0d7824 */ /* 0x000fe200020e0609 */
[----:B------:R-:W-:Y:S02]  /*be50*/  ISETP.GT.AND P4, PT, R5, 0xc8, P6 ;  /* 0x000000c80500780c */ /* 0x000fe40003784270 */
[----:B------:R-:W-:-:S11]  /*be60*/  ISETP.GT.AND P6, PT, R7, 0x8, PT ;  /* 0x000000080700780c */ /* 0x000fd60003fc4270 */
[----:B------:R1:W-:Y:S01]  /*be70*/  @P4 STG.E.U16 desc[UR14][R12.64], R27 ;  /* 0x0000001b0c004986 */ /* 0x0003e2000c10150e */
[----:B------:R-:W-:-:S05]  /*be80*/  IADD3 R16, P4, R89, R2, RZ ;  /* 0x0000000259107210 */ /* 0x000fca0007f9e0ff */
[----:B------:R-:W-:Y:S01]  /*be90*/  IMAD.X R17, R15, 0x1, R3, P4 ;  /* 0x000000010f117824 */ /* 0x000fe200020e0603 */
[----:B------:R-:W-:Y:S02]  /*bea0*/  ISETP.GT.AND P4, PT, R5, 0xc0, P6 ;  /* 0x000000c00500780c */ /* 0x000fe40003784270 */
[----:B------:R-:W-:-:S11]  /*beb0*/  ISETP.GT.AND P6, PT, R7, 0x9, PT ;  /* 0x000000090700780c */ /* 0x000fd60003fc4270 */
[----:B------:R-:W-:Y:S01]  /*bec0*/  @P4 STG.E.U16 desc[UR14][R60.64], R28 ;  /* 0x0000001c3c004986 */ /* 0x000fe2000c10150e */
[----:B--2---:R-:W-:-:S05]  /*bed0*/  IADD3 R18, P4, R91, R2, RZ ;  /* 0x000000025b127210 */ /* 0x004fca0007f9e0ff */
[----:B------:R-:W-:Y:S01]  /*bee0*/  IMAD.X R19, R15, 0x1, R3, P4 ;  /* 0x000000010f137824 */ /* 0x000fe200020e0603 */
[----:B------:R-:W-:-:S13]  /*bef0*/  ISETP.GT.AND P4, PT, R5, 0xc0, P6 ;  /* 0x000000c00500780c */ /* 0x000fda0003784270 */
[----:B------:R-:W-:Y:S01]  /*bf00*/  @P4 STG.E.U16 desc[UR14][R58.64], R29 ;  /* 0x0000001d3a004986 */ /* 0x000fe2000c10150e */
[----:B0-----:R-:W-:-:S05]  /*bf10*/  IADD3 R10, P4, R21, R8, RZ ;  /* 0x00000008150a7210 */ /* 0x001fca0007f9e0ff */
[----:B------:R-:W-:Y:S01]  /*bf20*/  IMAD.X R11, R15, 0x1, R9, P4 ;  /* 0x000000010f0b7824 */ /* 0x000fe200020e0609 */
[----:B------:R-:W-:-:S04]  /*bf30*/  ISETP.GT.AND P4, PT, R7, 0x8, PT ;  /* 0x000000080700780c */ /* 0x000fc80003f84270 */
[----:B------:R-:W-:-:S13]  /*bf40*/  ISETP.GT.AND P4, PT, R5, 0xc8, P4 ;  /* 0x000000c80500780c */ /* 0x000fda0002784270 */
[----:B------:R0:W-:Y:S01]  /*bf50*/  @P4 STG.E.U16 desc[UR14][R10.64], R30 ;  /* 0x0000001e0a004986 */ /* 0x0001e2000c10150e */
[----:B-1----:R-:W-:-:S05]  /*bf60*/  IADD3 R12, P4, R23, R8, RZ ;  /* 0x00000008170c7210 */ /* 0x002fca0007f9e0ff */
        /* <DEDUP_REMOVED lines=23> */
[----:B--2---:R-:W-:-:S05]  /*c0e0*/  IADD3 R16, P4, R97, R2, RZ ;  /* 0x0000000261107210 */ /* 0x004fca0007f9e0ff */
[----:B------:R-:W-:Y:S01]  /*c0f0*/  IMAD.X R17, R15, 0x1, R3, P4 ;  /* 0x000000010f117824 */ /* 0x000fe200020e0603 */
[----:B------:R-:W-:Y:S02]  /*c100*/  ISETP.GT.AND P4, PT, R5, 0xc0, P6 ;  /* 0x000000c00500780c */ /* 0x000fe40003784270 */
[----:B------:R-:W-:-:S11]  /*c110*/  ISETP.GT.AND P6, PT, R7, 0x19, PT ;  /* 0x000000190700780c */ /* 0x000fd60003fc4270 */
[----:B------:R2:W-:Y:S01]  /*c120*/  @P4 STG.E.U16 desc[UR14][R20.64], R36 ;  /* 0x0000002414004986 */ /* 0x0005e2000c10150e */
[----:B---3--:R-:W-:-:S05]  /*c130*/  IADD3 R18, P4, R99, R2, RZ ;  /* 0x0000000263127210 */ /* 0x008fca0007f9e0ff */
        /* <DEDUP_REMOVED lines=17> */
[----:B------:R-:W-:Y:S01]  /*c250*/  @P4 STG.E.U16 desc[UR14][R16.64], R40 ;  /* 0x0000002810004986 */ /* 0x000fe2000c10150e */
[----:B0-----:R-:W-:-:S05]  /*c260*/  IADD3 R10, P4, R99, R8, RZ ;  /* 0x00000008630a7210 */ /* 0x001fca0007f9e0ff */
[----:B------:R-:W-:Y:S01]  /*c270*/  IMAD.X R11, R15, 0x1, R9, P4 ;  /* 0x000000010f0b7824 */ /* 0x000fe200020e0609 */
[----:B------:R-:W-:-:S13]  /*c280*/  ISETP.GT.AND P4, PT, R5, 0xc0, P6 ;  /* 0x000000c00500780c */ /* 0x000fda0003784270 */
[----:B------:R-:W-:Y:S01]  /*c290*/  @P4 STG.E.U16 desc[UR14][R18.64], R41 ;  /* 0x0000002912004986 */ /* 0x000fe2000c10150e */
[----:B------:R-:W-:-:S04]  /*c2a0*/  ISETP.GT.AND P4, PT, R7, 0x20, PT ;  /* 0x000000200700780c */ /* 0x000fc80003f84270 */
[----:B------:R-:W-:-:S13]  /*c2b0*/  ISETP.GT.AND P4, PT, R5, 0xc8, P4 ;  /* 0x000000c80500780c */ /* 0x000fda0002784270 */
[----:B------:R-:W-:Y:S01]  /*c2c0*/  @P4 STG.E.U16 desc[UR14][R20.64], R42 ;  /* 0x0000002a14004986 */ /* 0x000fe2000c10150e */
[----:B------:R-:W-:Y:S02]  /*c2d0*/  ISETP.GT.AND P4, PT, R5, 0xc8, P6 ;  /* 0x000000c80500780c */ /* 0x000fe40003784270 */
[----:B------:R-:W-:-:S11]  /*c2e0*/  ISETP.GT.AND P6, PT, R7, 0x28, PT ;  /* 0x000000280700780c */ /* 0x000fd60003fc4270 */
[----:B------:R-:W-:Y:S01]  /*c2f0*/  @P4 STG.E.U16 desc[UR14][R10.64], R43 ;  /* 0x0000002b0a004986 */ /* 0x000fe2000c10150e */
[----:B------:R-:W-:-:S05]  /*c300*/  IADD3 R6, P4, R101, R2, RZ ;  /* 0x0000000265067210 */ /* 0x000fca0007f9e0ff */
[----:B------:R-:W-:Y:S01]  /*c310*/  IMAD.X R7, R15, 0x1, R3, P4 ;  /* 0x000000010f077824 */ /* 0x000fe200020e0603 */
[C---:B------:R-:W-:Y:S02]  /*c320*/  ISETP.GT.AND P4, PT, R5.reuse, 0xc0, P6 ;  /* 0x000000c00500780c */ /* 0x040fe40003784270 */
[----:B------:R-:W-:-:S11]  /*c330*/  ISETP.GT.AND P6, PT, R5, 0xc8, P6 ;  /* 0x000000c80500780c */ /* 0x000fd600037c4270 */
[----:B------:R0:W-:Y:S01]  /*c340*/  @P4 STG.E.U16 desc[UR14][R6.64], R44 ;  /* 0x0000002c06004986 */ /* 0x0001e2000c10150e */
[----:B-1----:R-:W-:-:S05]  /*c350*/  IADD3 R12, P4, R103, R2, RZ ;  /* 0x00000002670c7210 */ /* 0x002fca0007f9e0ff */
[----:B------:R-:W-:Y:S01]  /*c360*/  IMAD.X R13, R15, 0x1, R3, P4 ;  /* 0x000000010f0d7824 */ /* 0x000fe200020e0603 */
[C---:B------:R-:W-:Y:S02]  /*c370*/  ISETP.GT.AND P4, PT, R5.reuse, 0xc0, P5 ;  /* 0x000000c00500780c */ /* 0x040fe40002f84270 */
[----:B------:R-:W-:-:S11]  /*c380*/  ISETP.GT.AND P5, PT, R5, 0xc8, P5 ;  /* 0x000000c80500780c */ /* 0x000fd60002fa4270 */
[----:B------:R1:W-:Y:S01]  /*c390*/  @P4 STG.E.U16 desc[UR14][R12.64], R45 ;  /* 0x0000002d0c004986 */ /* 0x0003e2000c10150e */
[----:B0-----:R-:W-:-:S05]  /*c3a0*/  IADD3 R6, P4, R101, R8, RZ ;  /* 0x0000000865067210 */ /* 0x001fca0007f9e0ff */
[----:B------:R-:W-:Y:S01]  /*c3b0*/  IMAD.X R7, R15, 0x1, R9, P4 ;  /* 0x000000010f077824 */ /* 0x000fe200020e0609 */
[----:B------:R-:W-:-:S04]  /*c3c0*/  IADD3 R10, P4, R103, R8, RZ ;  /* 0x00000008670a7210 */ /* 0x000fc80007f9e0ff */
[----:B------:R0:W-:Y:S01]  /*c3d0*/  @P6 STG.E.U16 desc[UR14][R6.64], R46 ;  /* 0x0000002e06006986 */ /* 0x0001e2000c10150e */
[----:B------:R-:W-:Y:S01]  /*c3e0*/  IMAD.X R11, R15, 0x1, R9, P4 ;  /* 0x000000010f0b7824 */ /* 0x000fe200020e0609 */
[----:B-1----:R-:W-:Y:S02]  /*c3f0*/  IADD3 R12, P6, R105, R2, RZ ;  /* 0x00000002690c7210 */ /* 0x002fe40007fde0ff */
[C---:B------:R-:W-:Y:S02]  /*c400*/  ISETP.GT.AND P4, PT, R5.reuse, 0xc0, P1 ;  /* 0x000000c00500780c */ /* 0x040fe40000f84270 */
[----:B------:R1:W-:Y:S01]  /*c410*/  @P5 STG.E.U16 desc[UR14][R10.64], R47 ;  /* 0x0000002f0a005986 */ /* 0x0003e2000c10150e */
[----:B------:R-:W-:Y:S01]  /*c420*/  ISETP.GT.AND P5, PT, R5, 0xc0, P3 ;  /* 0x000000c00500780c */ /* 0x000fe20001fa4270 */
[----:B------:R-:W-:Y:S01]  /*c430*/  IMAD.X R13, R15, 0x1, R3, P6 ;  /* 0x000000010f0d7824 */ /* 0x000fe200030e0603 */
[C---:B------:R-:W-:Y:S02]  /*c440*/  ISETP.GT.AND P3, PT, R5.reuse, 0xc8, P3 ;  /* 0x000000c80500780c */ /* 0x040fe40001f64270 */
[----:B------:R-:W-:-:S02]  /*c450*/  ISETP.GT.AND P1, PT, R5, 0xc8, P1 ;  /* 0x000000c80500780c */ /* 0x000fc40000f24270 */
[----:B0-----:R-:W-:-:S05]  /*c460*/  IADD3 R6, P6, R107, R2, RZ ;  /* 0x000000026b067210 */ /* 0x001fca0007fde0ff */
[----:B------:R-:W-:Y:S01]  /*c470*/  IMAD.X R7, R15, 0x1, R3, P6 ;  /* 0x000000010f077824 */ /* 0x000fe200030e0603 */
[-C--:B------:R-:W-:Y:S01]  /*c480*/  IADD3 R16, P6, R107, R8.reuse, RZ ;  /* 0x000000086b107210 */ /* 0x080fe20007fde0ff */
[----:B------:R-:W-:Y:S01]  /*c490*/  @P5 STG.E.U16 desc[UR14][R12.64], R48 ;  /* 0x000000300c005986 */ /* 0x000fe2000c10150e */
[----:B-1----:R-:W-:-:S03]  /*c4a0*/  IADD3 R10, P5, R105, R8, RZ ;  /* 0x00000008690a7210 */ /* 0x002fc60007fbe0ff */
[C-C-:B------:R-:W-:Y:S01]  /*c4b0*/  IMAD.X R17, R15.reuse, 0x1, R9.reuse, P6 ;  /* 0x000000010f117824 */ /* 0x140fe200030e0609 */
[----:B------:R0:W-:Y:S01]  /*c4c0*/  @P4 STG.E.U16 desc[UR14][R6.64], R49 ;  /* 0x0000003106004986 */ /* 0x0001e2000c10150e */
[----:B------:R-:W-:Y:S01]  /*c4d0*/  IMAD.X R11, R15, 0x1, R9, P5 ;  /* 0x000000010f0b7824 */ /* 0x000fe200028e0609 */
[C---:B------:R-:W-:Y:S02]  /*c4e0*/  ISETP.GT.AND P4, PT, R5.reuse, 0xc0, P2 ;  /* 0x000000c00500780c */ /* 0x040fe40001784270 */
[C---:B------:R-:W-:Y:S02]  /*c4f0*/  ISETP.GT.AND P5, PT, R5.reuse, 0xc0, P0 ;  /* 0x000000c00500780c */ /* 0x040fe400007a4270 */
[C---:B------:R-:W-:Y:S01]  /*c500*/  ISETP.GT.AND P2, PT, R5.reuse, 0xc8, P2 ;  /* 0x000000c80500780c */ /* 0x040fe20001744270 */
[----:B------:R1:W-:Y:S01]  /*c510*/  @P3 STG.E.U16 desc[UR14][R10.64], R50 ;  /* 0x000000320a003986 */ /* 0x0003e2000c10150e */
[----:B------:R-:W-:Y:S02]  /*c520*/  ISETP.GT.AND P0, PT, R5, 0xc8, P0 ;  /* 0x000000c80500780c */ /* 0x000fe40000704270 */
[-C--:B------:R-:W-:Y:S01]  /*c530*/  IADD3 R4, P6, R109, R2.reuse, RZ ;  /* 0x000000026d047210 */ /* 0x080fe20007fde0ff */
[----:B------:R1:W-:Y:S01]  /*c540*/  @P1 STG.E.U16 desc[UR14][R16.64], R51 ;  /* 0x0000003310001986 */ /* 0x0003e2000c10150e */
[----:B------:R-:W-:-:S02]  /*c550*/  IADD3 R2, P1, R111, R2, RZ ;  /* 0x000000026f027210 */ /* 0x000fc40007f3e0ff */
[-C--:B0-----:R-:W-:Y:S01]  /*c560*/  IADD3 R6, P3, R109, R8.reuse, RZ ;  /* 0x000000086d067210 */ /* 0x081fe20007f7e0ff */
[--C-:B------:R-:W-:Y:S01]  /*c570*/  IMAD.X R5, R15, 0x1, R3.reuse, P6 ;  /* 0x000000010f057824 */ /* 0x100fe200030e0603 */
[----:B------:R-:W-:Y:S01]  /*c580*/  IADD3 R12, P6, R111, R8, RZ ;  /* 0x000000086f0c7210 */ /* 0x000fe20007fde0ff */
[C---:B------:R-:W-:Y:S02]  /*c590*/  IMAD.X R3, R15.reuse, 0x1, R3, P1 ;  /* 0x000000010f037824 */ /* 0x040fe400008e0603 */
[----:B------:R-:W-:Y:S01]  /*c5a0*/  IMAD.X R7, R15, 0x1, R9, P3 ;  /* 0x000000010f077824 */ /* 0x000fe200018e0609 */
[----:B------:R1:W-:Y:S04]  /*c5b0*/  @P4 STG.E.U16 desc[UR14][R4.64], R52 ;  /* 0x0000003404004986 */ /* 0x0003e8000c10150e */
[----:B------:R1:W-:Y:S04]  /*c5c0*/  @P5 STG.E.U16 desc[UR14][R2.64], R53 ;  /* 0x0000003502005986 */ /* 0x0003e8000c10150e */
[----:B------:R1:W-:Y:S01]  /*c5d0*/  @P2 STG.E.U16 desc[UR14][R6.64], R54 ;  /* 0x0000003606002986 */ /* 0x0003e2000c10150e */
[----:B------:R-:W-:Y:S05]  /*c5e0*/  @!P0 EXIT ;  /* 0x000000000000894d */ /* 0x000fea0003800000 */
[----:B------:R-:W-:Y:S01]  /*c5f0*/  F2FP.BF16.F32.PACK_AB R0, RZ, R0 ;  /* 0x00000000ff00723e */ /* 0x000fe200000010ff */
[----:B------:R-:W-:-:S05]  /*c600*/  IMAD.X R13, R15, 0x1, R9, P6 ;  /* 0x000000010f0d7824 */ /* 0x000fca00030e0609 */
[----:B------:R-:W-:Y:S01]  /*c610*/  STG.E.U16 desc[UR14][R12.64], R0 ;  /* 0x000000000c007986 */ /* 0x000fe2000c10150e */
[----:B------:R-:W-:Y:S05]  /*c620*/  EXIT ;  /* 0x000000000000794d */ /* 0x000fea0003800000 */
.L_x_9:
[----:B------:R-:W-:-:S13]  /*c630*/  ISETP.NE.AND P0, PT, R7, RZ, PT ;  /* 0x000000ff0700720c */ /* 0x000fda0003f05270 */
[----:B------:R-:W-:Y:S05]  /*c640*/  @P0 EXIT ;  /* 0x000000000000094d */ /* 0x000fea0003800000 */
[----:B------:R-:W-:-:S13]  /*c650*/  ELECT P0, URZ, PT ;  /* 0x00000000003f782f */ /* 0x000fda0003800000 */
[----:B------:R-:W-:Y:S05]  /*c660*/  @!P0 BRA `(.L_x_242) ;  /* 0x0000000400b88947 */ /* 0x000fea0003800000 */
[----:B------:R-:W-:Y:S02]  /*c670*/  ISETP.GE.AND P0, PT, R11, 0x1, PT ;  /* 0x000000010b00780c */ /* 0x000fe40003f06270 */
[----:B------:R-:W-:-:S04]  /*c680*/  SHF.R.S32.HI R7, RZ, 0x1f, R12 ;  /* 0x0000001fff077819 */ /* 0x000fc8000001140c */
[----:B------:R-:W-:-:S07]  /*c690*/  LEA.HI R7, R7, R12, RZ, 0x7 ;  /* 0x0000000c07077211 */ /* 0x000fce00078f38ff */
[----:B------:R-:W-:Y:S05]  /*c6a0*/  @!P0 BRA `(.L_x_242) ;  /* 0x0000000400a88947 */ /* 0x000fea0003800000 */
[----:B0----5:R-:W0:Y:S01]  /*c6b0*/  S2R R0, SR_CTAID.X ;  /* 0x0000000000007919 */ /* 0x021e220000002500 */
[----:B------:R-:W1:Y:S01]  /*c6c0*/  LDC.64 R8, c[0x0][0x4d8] ;  /* 0x00013600ff087b82 */ /* 0x000e620000000a00 */
[----:B------:R-:W-:Y:S01]  /*c6d0*/  LOP3.LUT R7, R7, 0xffffff80, RZ, 0xc0, !PT ;  /* 0xffffff8007077812 */ /* 0x000fe200078ec0ff */
[----:B------:R-:W-:Y:S01]  /*c6e0*/  IMAD.SHL.U32 R10, R6, 0x40, RZ ;  /* 0x00000040060a7824 */ /* 0x000fe200078e00ff */
[C---:B------:R-:W-:Y:S01]  /*c6f0*/  LOP3.LUT P0, RZ, R12.reuse, 0x1f, RZ, 0xc0, !PT ;  /* 0x0000001f0cff7812 */ /* 0x040fe2000780c0ff */
[----:B------:R-:W-:Y:S01]  /*c700*/  ULDC.64 UR4, c[0x0][0x4b0] ;  /* 0x00012c0000047ab9 */ /* 0x000fe20000000a00 */
[----:B------:R-:W-:Y:S01]  /*c710*/  VIADD R17, R5, 0x1 ;  /* 0x0000000105117836 */ /* 0x000fe20000000000 */
[----:B------:R-:W-:Y:S01]  /*c720*/  LOP3.LUT R15, R3, 0x2, RZ, 0xfc, !PT ;  /* 0x00000002030f7812 */ /* 0x000fe200078efcff */
[----:B------:R-:W-:Y:S02]  /*c730*/  IMAD.IADD R7, R12, 0x1, -R7 ;  /* 0x000000010c077824 */ /* 0x000fe400078e0a07 */
[----:B------:R-:W-:-:S02]  /*c740*/  IMAD.MOV.U32 R16, RZ, RZ, RZ ;  /* 0x000000ffff107224 */ /* 0x000fc400078e00ff */
[----:B---3--:R-:W-:Y:S01]  /*c750*/  IMAD.MOV.U32 R2, RZ, RZ, RZ ;  /* 0x000000ffff027224 */ /* 0x008fe200078e00ff */
[C---:B------:R-:W-:Y:S02]  /*c760*/  ISETP.NE.AND P2, PT, R7.reuse, RZ, PT ;  /* 0x000000ff0700720c */ /* 0x040fe40003f45270 */
[----:B------:R-:W-:Y:S01]  /*c770*/  ISETP.NE.OR P0, PT, R7, RZ, !P0 ;  /* 0x000000ff0700720c */ /* 0x000fe20004705670 */
[----:B-1----:R-:W-:Y:S02]  /*c780*/  IMAD R8, R157, UR4, R8 ;  /* 0x000000049d087c24 */ /* 0x002fe4000f8e0208 */
[----:B------:R-:W-:Y:S02]  /*c790*/  IMAD R9, R4, UR5, R9 ;  /* 0x0000000504097c24 */ /* 0x000fe4000f8e0209 */
[----:B0-----:R-:W-:Y:S02]  /*c7a0*/  IMAD.SHL.U32 R6, R0, 0x100, RZ ;  /* 0x0000010000067824 */ /* 0x001fe400078e00ff */
[----:B------:R-:W-:-:S02]  /*c7b0*/  IMAD.MOV.U32 R0, RZ, RZ, 0x1 ;  /* 0x00000001ff007424 */ /* 0x000fc400078e00ff */
[C---:B------:R-:W-:Y:S02]  /*c7c0*/  VIADD R12, R6.reuse, 0x40 ;  /* 0x00000040060c7836 */ /* 0x040fe40000000000 */
[C---:B------:R-:W-:Y:S02]  /*c7d0*/  VIADD R13, R6.reuse, 0x80 ;  /* 0x00000080060d7836 */ /* 0x040fe40000000000 */
[----:B------:R-:W-:-:S07]  /*c7e0*/  VIADD R14, R6, 0xc0 ;  /* 0x000000c0060e7836 */ /* 0x000fce0000000000 */
.L_x_246:
[----:B------:R-:W0:Y:S01]  /*c7f0*/  S2R R7, SR_CgaCtaId ;  /* 0x0000000000077919 */ /* 0x000e220000008800 */
[----:B------:R-:W-:-:S04]  /*c800*/  MOV R4, 0x400 ;  /* 0x0000040000047802 */ /* 0x000fc80000000f00 */
[----:B0-----:R-:W-:Y:S02]  /*c810*/  LEA R11, R7, R4, 0x18 ;  /* 0x00000004070b7211 */ /* 0x001fe400078ec0ff */
[----:B------:R-:W-:-:S03]  /*c820*/  SHF.L.U32 R4, R0, 0x1f, RZ ;  /* 0x0000001f00047819 */ /* 0x000fc600000006ff */
[----:B------:R-:W-:-:S07]  /*c830*/  IMAD R7, R2, 0x8, R11 ;  /* 0x0000000802077824 */ /* 0x000fce00078e020b */
.L_x_243:
[----:B0-----:R0:W1:Y:S02]  /*c840*/  SYNCS.PHASECHK.TRANS64.TRYWAIT P1, [R7+URZ+0x32028], R4 ;  /* 0x03202804070075a7 */ /* 0x001064000802017f */
[----:B-1----:R-:W-:Y:S05]  /*c850*/  @!P1 NANOSLEEP.SYNCS 0x989680 ;  /* 0x009896800000995d */ /* 0x002fea0003900000 */
[----:B------:R-:W1:Y:S02]  /*c860*/  @!P1 SYNCS.PHASECHK.TRANS64 P1, [R7+URZ+0x32028], R4 ;  /* 0x03202804070095a7 */ /* 0x000e64000802007f */
[----:B-1----:R-:W-:Y:S05]  /*c870*/  @!P1 BRA `(.L_x_243) ;  /* 0xfffffffc00f09947 */ /* 0x002fea000383ffff */
[----:B0-----:R-:W0:Y:S02]  /*c880*/  @!P2 LDC R4, c[0x0][0x500] ;  /* 0x00014000ff04ab82 */ /* 0x001e240000000800 */
[----:B0-----:R0:W-:Y:S02]  /*c890*/  @!P2 SYNCS.ARRIVE.TRANS64 RZ, [R7+URZ+0x32000], R4 ;  /* 0x0320000407ffa9a7 */ /* 0x0011e4000800003f */
[----:B0-----:R-:W-:-:S04]  /*c8a0*/  PRMT R4, R15, 0x9910, RZ ;  /* 0x000099100f047816 */ /* 0x001fc800000000ff */
[----:B------:R-:W-:-:S13]  /*c8b0*/  ISETP.NE.AND P1, PT, R4, 0x2, PT ;  /* 0x000000020400780c */ /* 0x000fda0003f25270 */
[----:B------:R-:W-:Y:S05]  /*c8c0*/  @P1 BRA `(.L_x_244) ;  /* 0x0000000000041947 */ /* 0x000fea0003800000 */
[----:B------:R-:W-:Y:S01]  /*c8d0*/  BPT.TRAP 0x1 ;  /* 0x000000040000795c */ /* 0x000fe20000300000 */
.L_x_244:
[----:B------:R-:W-:Y:S05]  /*c8e0*/  @P0 BRA `(.L_x_245) ;  /* 0x0000000000040947 */ /* 0x000fea0003800000 */
[----:B------:R-:W-:Y:S01]  /*c8f0*/  BPT.TRAP 0x1 ;  /* 0x000000040000795c */ /* 0x000fe20000300000 */
.L_x_245:
[----:B------:R-:W-:Y:S01]  /*c900*/  ULDC UR6, c[0x0][0x48c] ;  /* 0x0001230000067ab9 */ /* 0x000fe20000000800 */
[----:B------:R-:W-:Y:S01]  /*c910*/  R2UR UR11, R16 ;  /* 0x00000000100b72ca */ /* 0x000fe200000e0000 */
[----:B------:R-:W-:Y:S01]  /*c920*/  UISETP.NE.AND UP0, UPT, UR6, 0x1, UPT ;  /* 0x000000010600788c */ /* 0x000fe2000bf05270 */
[----:B------:R-:W-:Y:S01]  /*c930*/  R2UR UR7, R11 ;  /* 0x000000000b0772ca */ /* 0x000fe200000e0000 */
[----:B------:R-:W-:Y:S01]  /*c940*/  ULDC UR12, c[0x0][0x498] ;  /* 0x00012600000c7ab9 */ /* 0x000fe20000000800 */
[C---:B------:R-:W-:Y:S01]  /*c950*/  IMAD R11, R2.reuse, 0x2000, R11 ;  /* 0x00002000020b7824 */ /* 0x040fe200078e020b */
[----:B------:R-:W-:Y:S01]  /*c960*/  R2UR UR24, R2 ;  /* 0x00000000021872ca */ /* 0x000fe200000e0000 */
[----:B------:R-:W-:Y:S01]  /*c970*/  UIADD3 UR10, -UR6, URZ, URZ ;  /* 0x0000003f060a7290 */ /* 0x000fe2000fffe13f */
[----:B------:R-:W-:Y:S01]  /*c980*/  R2UR UR27, R16 ;  /* 0x00000000101b72ca */ /* 0x000fe200000e0000 */
[----:B------:R-:W-:Y:S01]  /*c990*/  ULDC.64 UR16, c[0x0][0x198] ;  /* 0x0000660000107ab9 */ /* 0x000fe20000000a00 */
[----:B------:R-:W-:Y:S01]  /*c9a0*/  R2UR UR25, R7 ;  /* 0x00000000071972ca */ /* 0x000fe200000e0000 */
[----:B------:R-:W-:Y:S01]  /*c9b0*/  UIADD3 UR32, UP1, UR16, 0xf0, URZ ;  /* 0x000000f010207890 */ /* 0x000fe2000ff3e03f */
[----:B------:R-:W-:Y:S01]  /*c9c0*/  PRMT R4, R8, 0x40, R9 ;  /* 0x0000004008047816 */ /* 0x000fe20000000009 */
[----:B------:R-:W-:Y:S01]  /*c9d0*/  @UP0 ULDC.64 UR8, c[0x0][0x490] ;  /* 0x0001240000080ab9 */ /* 0x000fe20000000a00 */
[----:B------:R-:W-:Y:S01]  /*c9e0*/  R2UR UR26, R6 ;  /* 0x00000000061a72ca */ /* 0x000fe200000e0000 */
[----:B------:R-:W-:Y:S01]  /*c9f0*/  UIMAD.WIDE.U32 UR4, UR11, UR8, URZ ;  /* 0x000000080b0472a5 */ /* 0x000fe2000f8e003f */
[----:B------:R-:W-:Y:S01]  /*ca00*/  R2UR UR36, R4 ;  /* 0x00000000042472ca */ /* 0x000fe200000e0000 */
[----:B------:R-:W-:Y:S01]  /*ca10*/  VIADD R17, R17, 0xffffffff ;  /* 0xffffffff11117836 */ /* 0x000fe20000000000 */
[----:B------:R-:W-:Y:S01]  /*ca20*/  R2UR UR22, R12 ;  /* 0x000000000c1672ca */ /* 0x000fe200000e0000 */
[----:B------:R-:W-:Y:S01]  /*ca30*/  @UP0 USHF.R.U32.HI UR11, URZ, UR9, UR5 ;  /* 0x000000093f0b0299 */ /* 0x000fe20008011605 */
[----:B------:R-:W-:Y:S01]  /*ca40*/  R2UR UR18, R13 ;  /* 0x000000000d1272ca */ /* 0x000fe200000e0000 */
[----:B------:R-:W-:Y:S01]  /*ca50*/  UISETP.NE.AND UP0, UPT, UR12, 0x1, UPT ;  /* 0x000000010c00788c */ /* 0x000fe2000bf05270 */
[----:B------:R-:W-:Y:S01]  /*ca60*/  R2UR UR5, R11 ;  /* 0x000000000b0572ca */ /* 0x000fe200000e0000 */
[----:B------:R-:W-:Y:S01]  /*ca70*/  ULEA UR24, UR24, UR7, 0xf ;  /* 0x0000000718187291 */ /* 0x000fe2000f8e783f */
[----:B------:R-:W-:Y:S01]  /*ca80*/  ISETP.GT.AND P3, PT, R17, 0x1, PT ;  /* 0x000000011100780c */ /* 0x000fe20003f64270 */
[----:B------:R-:W-:Y:S01]  /*ca90*/  UIADD3 UR34, UP2, UR16, 0x1f0, URZ ;  /* 0x000001f010227890 */ /* 0x000fe2000ff5e03f */
[----:B------:R-:W-:Y:S01]  /*caa0*/  VIADD R2, R2, 0x1 ;  /* 0x0000000102027836 */ /* 0x000fe20000000000 */
[----:B------:R-:W-:Y:S01]  /*cab0*/  UMOV UR13, UR11 ;  /* 0x0000000b000d7c82 */ /* 0x000fe20008000000 */
[----:B------:R-:W-:Y:S01]  /*cac0*/  UIADD3 UR25, UR25, 0x32000, URZ ;  /* 0x0003200019197890 */ /* 0x000fe2000fffe03f */
[----:B------:R-:W-:Y:S01]  /*cad0*/  VIADD R16, R16, 0x40 ;  /* 0x0000004010107836 */ /* 0x000fe20000000000 */
[----:B------:R-:W-:Y:S01]  /*cae0*/  UIADD3.X UR33, URZ, UR17, URZ, UP1, !UPT ;  /* 0x000000113f217290 */ /* 0x000fe20008ffe43f */
[C---:B------:R-:W-:Y:S01]  /*caf0*/  ISETP.NE.AND P1, PT, R2.reuse, 0x5, PT ;  /* 0x000000050200780c */ /* 0x040fe20003f25270 */
[----:B------:R-:W-:Y:S01]  /*cb00*/  @UP0 ULDC UR8, c[0x0][0x49c] ;  /* 0x0001270000080ab9 */ /* 0x000fe20000000800 */
[----:B------:R-:W-:Y:S01]  /*cb10*/  @UP0 ULDC UR6, c[0x0][0x4a0] ;  /* 0x0001280000060ab9 */ /* 0x000fe20000000800 */
[----:B------:R-:W-:Y:S01]  /*cb20*/  UIMAD.WIDE.U32 UR8, UR11, UR8, URZ ;  /* 0x000000080b0872a5 */ /* 0x000fe2000f8e003f */
[----:B------:R-:W-:Y:S01]  /*cb30*/  SEL R7, RZ, 0x1, P1 ;  /* 0x00000001ff077807 */ /* 0x000fe20000800000 */
[----:B------:R-:W-:Y:S01]  /*cb40*/  UIADD3 UR8, UR5, 0x28000, URZ ;  /* 0x0002800005087890 */ /* 0x000fe2000fffe03f */
[----:B------:R-:W-:Y:S01]  /*cb50*/  SEL R2, R2, RZ, P1 ;  /* 0x000000ff02027207 */ /* 0x000fe20000800000 */
[----:B------:R-:W-:Y:S01]  /*cb60*/  @UP0 USHF.R.U32.HI UR13, URZ, UR6, UR9 ;  /* 0x000000063f0d0299 */ /* 0x000fe20008011609 */
[----:B------:R-:W-:Y:S01]  /*cb70*/  R2UR UR6, R14 ;  /* 0x000000000e0672ca */ /* 0x000fe200000e0000 */
[----:B------:R-:W-:Y:S01]  /*cb80*/  UIMAD UR5, UR11, UR10, UR27 ;  /* 0x0000000a0b0572a4 */ /* 0x000fe2000f8e021b */
[----:B------:R-:W-:Y:S01]  /*cb90*/  R2UR UR10, R10 ;  /* 0x000000000a0a72ca */ /* 0x000fe200000e0000 */
[----:B------:R-:W-:Y:S01]  /*cba0*/  UIADD3 UR9, -UR13, URZ, URZ ;  /* 0x0000003f0d097290 */ /* 0x000fe2000fffe13f */
[----:B------:R-:W-:Y:S01]  /*cbb0*/  LOP3.LUT R0, R0, R7, RZ, 0x3c, !PT ;  /* 0x0000000700007212 */ /* 0x000fe200078e3cff */
[----:B------:R-:W-:-:S02]  /*cbc0*/  UIADD3 UR20, UR24, 0x2000, URZ ;  /* 0x0000200018147890 */ /* 0x000fc4000fffe03f */
[----:B------:R-:W-:Y:S01]  /*cbd0*/  UIMAD UR12, UR12, UR9, UR11 ;  /* 0x000000090c0c72a4 */ /* 0x000fe2000f8e020b */
[----:B------:R-:W-:Y:S01]  /*cbe0*/  ULDC.64 UR28, c[0x0][0x4b8] ;  /* 0x00012e00001c7ab9 */ /* 0x000fe20000000a00 */
[----:B------:R-:W-:Y:S01]  /*cbf0*/  ULDC.64 UR30, c[0x0][0x4d0] ;  /* 0x00013400001e7ab9 */ /* 0x000fe20000000a00 */
[----:B------:R-:W-:Y:S02]  /*cc00*/  UIADD3 UR16, UR24, 0x4000, URZ ;  /* 0x0000400018107890 */ /* 0x000fe4000fffe03f */
[----:B------:R-:W-:Y:S02]  /*cc10*/  UIADD3 UR4, UR24, 0x6000, URZ ;  /* 0x0000600018047890 */ /* 0x000fe4000fffe03f */
[----:B------:R-:W-:Y:S02]  /*cc20*/  UIMAD UR11, UR5, UR28, UR30 ;  /* 0x0000001c050b72a4 */ /* 0x000fe4000f8e021e */
[----:B------:R-:W-:Y:S02]  /*cc30*/  UIMAD UR12, UR12, UR29, UR31 ;  /* 0x0000001d0c0c72a4 */ /* 0x000fe4000f8e021f */
[----:B------:R-:W-:-:S02]  /*cc40*/  UIADD3.X UR35, URZ, UR17, URZ, UP2, !UPT ;  /* 0x000000113f237290 */ /* 0x000fc400097fe43f */
[----:B------:R-:W-:Y:S01]  /*cc50*/  UPRMT UR36, UR36, 0x5410, URZ ;  /* 0x0000541024247896 */ /* 0x000fe2000800003f */
[----:B------:R-:W-:Y:S01]  /*cc60*/  UMOV UR14, 0x0 ;  /* 0x00000000000e7882 */ /* 0x000fe20000000000 */
[----:B------:R-:W-:Y:S01]  /*cc70*/  UMOV UR15, 0x10000000 ;  /* 0x10000000000f7882 */ /* 0x000fe20000000000 */
[----:B------:R-:W-:Y:S01]  /*cc80*/  UMOV UR23, UR27 ;  /* 0x0000001b00177c82 */ /* 0x000fe20008000000 */
[----:B------:R-:W-:Y:S01]  /*cc90*/  UMOV UR21, UR25 ;  /* 0x0000001900157c82 */ /* 0x000fe20008000000 */
[----:B------:R-:W-:Y:S01]  /*cca0*/  UMOV UR19, UR27 ;  /* 0x0000001b00137c82 */ /* 0x000fe20008000000 */
[----:B------:R1:W-:Y:S01]  /*ccb0*/  UTMALDG.2D [UR24], [UR32], desc[UR14] ;  /* 0x00000e18200075b4 */ /* 0x0003e20008009000 */
[----:B------:R-:W-:Y:S01]  /*ccc0*/  UMOV UR17, UR25 ;  /* 0x0000001900117c82 */ /* 0x000fe20008000000 */
[----:B------:R-:W-:Y:S01]  /*ccd0*/  UMOV UR7, UR27 ;  /* 0x0000001b00077c82 */ /* 0x000fe20008000000 */
[----:B------:R-:W-:Y:S01]  /*cce0*/  UMOV UR5, UR25 ;  /* 0x0000001900057c82 */ /* 0x000fe20008000000 */
[----:B------:R-:W-:Y:S01]  /*ccf0*/  UMOV UR9, UR25 ;  /* 0x0000001900097c82 */ /* 0x000fe20008000000 */
[----:B------:R1:W-:Y:S01]  /*cd00*/  UTMALDG.2D [UR20], [UR32], desc[UR14] ;  /* 0x00000e14200075b4 */ /* 0x0003e20008009000 */
[----:B------:R1:W-:Y:S01]  /*cd10*/  UTMALDG.2D [UR16], [UR32], desc[UR14] ;  /* 0x00000e10200075b4 */ /* 0x0003e20008009000 */
[----:B------:R1:W-:Y:S01]  /*cd20*/  UTMALDG.2D [UR4], [UR32], desc[UR14] ;  /* 0x00000e04200075b4 */ /* 0x0003e20008009000 */
[----:B------:R1:W-:Y:S02]  /*cd30*/  UTMALDG.4D.IM2COL [UR8], [UR34], UR36 ;  /* 0x00000008220073b4 */ /* 0x0003e40008058024 */
[----:B-1----:R-:W-:Y:S05]  /*cd40*/  @P3 BRA `(.L_x_246) ;  /* 0xfffffff800a83947 */ /* 0x002fea000383ffff */
.L_x_242:
[----:B------:R-:W-:Y:S01]  /*cd50*/  ISETP.GE.U32.AND P2, PT, R5, 0x5, PT ;  /* 0x000000050500780c */ /* 0x000fe20003f46070 */
[----:B------:R-:W-:Y:S05]  /*cd60*/  WARPSYNC.ALL ;  /* 0x0000000000007948 */ /* 0x000fea0003800000 */
[----:B------:R-:W-:-:S07]  /*cd70*/  ELECT P1, URZ, PT ;  /* 0x00000000003f782f */ /* 0x000fce0003820000 */
[----:B------:R-:W-:-:S05]  /*cd80*/  @P2 IMAD.WIDE.U32 R6, R5, -0x33333333, RZ ;  /* 0xcccccccd05062825 */ /* 0x000fca00078e00ff */
[----:B0----5:R-:W-:-:S04]  /*cd90*/  @P2 SHF.R.U32.HI R0, RZ, 0x2, R7 ;  /* 0x00000002ff002819 */ /* 0x021fc80000011607 */
[----:B------:R-:W-:-:S04]  /*cda0*/  @P2 LOP3.LUT R0, R0, 0x1, RZ, 0xc0, !PT ;  /* 0x0000000100002812 */ /* 0x000fc800078ec0ff */
[----:B------:R-:W-:Y:S01]  /*cdb0*/  @P2 ISETP.NE.U32.AND P0, PT, R0, 0x1, PT ;  /* 0x000000010000280c */ /* 0x000fe20003f05070 */
[----:B------:R-:W-:-:S12]  /*cdc0*/  @!P1 EXIT ;  /* 0x000000000000994d */ /* 0x000fd80003800000 */
[----:B------:R-:W-:Y:S01]  /*cdd0*/  LOP3.LUT R3, R3, 0x2, RZ, 0xfc, !PT ;  /* 0x0000000203037812 */ /* 0x000fe200078efcff */
[----:B------:R-:W-:Y:S01]  /*cde0*/  IMAD.MOV.U32 R0, RZ, RZ, 0x1 ;  /* 0x00000001ff007424 */ /* 0x000fe200078e00ff */
[----:B------:R-:W-:Y:S02]  /*cdf0*/  @P2 ISETP.NE.U32.AND.EX P0, PT, RZ, RZ, PT, P0 ;  /* 0x000000ffff00220c */ /* 0x000fe40003f05100 */
[----:B------:R-:W-:Y:S02]  /*ce00*/  ISETP.NE.AND P1, PT, R3, 0x3, PT ;  /* 0x000000030300780c */ /* 0x000fe40003f25270 */
[----:B------:R-:W-:-:S11]  /*ce10*/  @P2 SEL R0, RZ, 0x1, !P0 ;  /* 0x00000001ff002807 */ /* 0x000fd60004000000 */
[----:B------:R-:W-:Y:S05]  /*ce20*/  @!P1 BRA `(.L_x_247) ;  /* 0x0000000000049947 */ /* 0x000fea0003800000 */
[----:B------:R-:W-:Y:S01]  /*ce30*/  BPT.TRAP 0x1 ;  /* 0x000000040000795c */ /* 0x000fe20000300000 */
.L_x_247:
[----:B------:R-:W0:Y:S01]  /*ce40*/  S2R R7, SR_CgaCtaId ;  /* 0x0000000000077919 */ /* 0x000e220000008800 */
[----:B---3--:R-:W-:Y:S01]  /*ce50*/  IMAD.WIDE.U32 R2, R5, -0x33333333, RZ ;  /* 0xcccccccd05027825 */ /* 0x008fe200078e00ff */
[----:B------:R-:W-:-:S04]  /*ce60*/  MOV R4, 0x400 ;  /* 0x0000040000047802 */ /* 0x000fc80000000f00 */
[----:B------:R-:W-:-:S05]  /*ce70*/  SHF.R.U32.HI R2, RZ, 0x2, R3 ;  /* 0x00000002ff027819 */ /* 0x000fca0000011603 */
[----:B------:R-:W-:Y:S01]  /*ce80*/  IMAD R5, R2, -0x5, R5 ;  /* 0xfffffffb02057824 */ /* 0x000fe200078e0205 */
[----:B0-----:R-:W-:-:S05]  /*ce90*/  LEA R4, R7, R4, 0x18 ;  /* 0x0000000407047211 */ /* 0x001fca00078ec0ff */
[----:B------:R-:W-:Y:S01]  /*cea0*/  VIADD R2, R4, 0x32028 ;  /* 0x0003202804027836 */ /* 0x000fe20000000000 */
[----:B------:R-:W-:-:S03]  /*ceb0*/  SHF.L.U32 R4, R0, 0x1f, RZ ;  /* 0x0000001f00047819 */ /* 0x000fc600000006ff */
[----:B------:R-:W-:-:S07]  /*cec0*/  IMAD R3, R5, 0x8, R2 ;  /* 0x0000000805037824 */ /* 0x000fce00078e0202 */
.L_x_248:
[----:B0-----:R0:W1:Y:S02]  /*ced0*/  SYNCS.PHASECHK.TRANS64.TRYWAIT P0, [R3+URZ], R4 ;  /* 0x00000004030075a7 */ /* 0x001064000800017f */
[----:B-1----:R-:W-:Y:S05]  /*cee0*/  @!P0 NANOSLEEP.SYNCS 0x989680 ;  /* 0x009896800000895d */ /* 0x002fea0003900000 */
[----:B------:R-:W1:Y:S02]  /*cef0*/  @!P0 SYNCS.PHASECHK.TRANS64 P0, [R3+URZ], R4 ;  /* 0x00000004030085a7 */ /* 0x000e64000800007f */
[----:B-1----:R-:W-:Y:S05]  /*cf00*/  @!P0 BRA `(.L_x_248) ;  /* 0xfffffffc00f08947 */ /* 0x002fea000383ffff */
[----:B------:R-:W-:-:S05]  /*cf10*/  VIADD R5, R5, 0x1 ;  /* 0x0000000105057836 */ /* 0x000fca0000000000 */
[----:B------:R-:W-:-:S04]  /*cf20*/  ISETP.NE.AND P0, PT, R5, 0x5, PT ;  /* 0x000000050500780c */ /* 0x000fc80003f05270 */
[----:B0-----:R-:W-:Y:S02]  /*cf30*/  SEL R3, RZ, 0x1, P0 ;  /* 0x00000001ff037807 */ /* 0x001fe40000000000 */
[----:B------:R-:W-:Y:S02]  /*cf40*/  SEL R5, R5, RZ, P0 ;  /* 0x000000ff05057207 */ /* 0x000fe40000000000 */
[----:B------:R-:W-:-:S03]  /*cf50*/  LOP3.LUT R7, R0, R3, RZ, 0x3c, !PT ;  /* 0x0000000300077212 */ /* 0x000fc600078e3cff */
[----:B------:R-:W-:Y:S01]  /*cf60*/  IMAD R0, R5, 0x8, R2 ;  /* 0x0000000805007824 */ /* 0x000fe200078e0202 */
[----:B------:R-:W-:-:S07]  /*cf70*/  SHF.L.U32 R3, R7, 0x1f, RZ ;  /* 0x0000001f07037819 */ /* 0x000fce00000006ff */
.L_x_249:
        /* <DEDUP_REMOVED lines=11> */
.L_x_250:
        /* <DEDUP_REMOVED lines=11> */
.L_x_251:
        /* <DEDUP_REMOVED lines=11> */
.L_x_252:
[----:B0-----:R0:W1:Y:S02]  /*d190*/  SYNCS.PHASECHK.TRANS64.TRYWAIT P0, [R5+URZ], R0 ;  /* 0x00000000050075a7 */ /* 0x001064000800017f */
[----:B-1----:R-:W-:Y:S05]  /*d1a0*/  @!P0 NANOSLEEP.SYNCS 0x989680 ;  /* 0x009896800000895d */ /* 0x002fea0003900000 */
[----:B------:R-:W1:Y:S02]  /*d1b0*/  @!P0 SYNCS.PHASECHK.TRANS64 P0, [R5+URZ], R0 ;  /* 0x00000000050085a7 */ /* 0x000e64000800007f */
[----:B-1----:R-:W-:Y:S05]  /*d1c0*/  @P0 EXIT ;  /* 0x000000000000094d */ /* 0x002fea0003800000 */
[----:B------:R-:W-:Y:S05]  /*d1d0*/  BRA `(.L_x_252) ;  /* 0xfffffffc00ec7947 */ /* 0x000fea000383ffff */
.L_x_253:
[----:B------:R-:W-:-:S00]  /*d1e0*/  BRA `(.L_x_253) ;  /* 0xfffffffc00fc7947 */ /* 0x000fc0000383ffff */
[----:B------:R-:W-:-:S00]  /*d1f0*/  NOP ;  /* 0x0000000000007918 */ /* 0x000fc00000000000 */
        /* <DEDUP_REMOVED lines=8> */
.L_x_254:


//--------------------- .nv.shared._ZN7cutlass13device_kernelINS_4conv6kernel13ConvUniversalINS1_16ConvProblemShapeILNS1_8OperatorE2ELi2EEENS1_10collective14CollectiveConvINS1_46MainloopSm90TmaGmmaWarpSpecializedImplicitGemmILS5_2ELi5ELi2EN4cute5tupleIJNSA_1CILi1EEESD_SD_EEENS1_36KernelImplicitTmaWarpSpecializedSm90ELi1EEENSB_IJNSC_ILi256EEENSB_IJNSC_ILi64EEEEEESJ_EEENS_10bfloat16_tESL_NSA_8TiledMMAINSA_8MMA_AtomIJNSA_4SM904GMMA27MMA_64x64x16_F32BF16BF16_SSILNSP_5MajorE1ELSR_1ELNSP_7ScaleInE1ELSS_1EEEEEENSA_6LayoutISE_NSB_IJNSC_ILi0EEESW_SW_EEEEENSB_IJNSA_10UnderscoreESZ_SZ_EEEEENS7_6detail26Sm90ImplicitGemmTileTraitsINSA_13SM90_TMA_LOADENSA_14ComposedLayoutINSA_7SwizzleILi3ELi4ELi3EEENSA_18smem_ptr_flag_bitsILi16EEENSV_INSB_IJNSB_IJSI_NSC_ILi4EEEEEENSB_IJNSC_ILi8EEES1C_EEENSB_IJSD_NSC_ILi5EEEEEEEEENSB_IJNSB_IJSD_NSC_ILi4096EEEEEENSB_IJSI_NSC_ILi512EEEEEENSB_IJSW_NSC_ILi16384EEEEEEEEEEEEEvEENS13_INSA_20SM90_TMA_LOAD_IM2COLENS15_IS17_S19_NSV_INSB_IJNSB_IJSI_SD_EEES1D_S1F_EEENSB_IJNSB_IJSD_SW_EEES1K_NSB_IJSW_S1H_EEEEEEEEEEvEEEENS_8epilogue10collective6detail29Sm90TmaWarpSpecializedAdapterINS22_15DefaultEpilogueISL_NSB_IJlNSB_IJSD_llEEESW_EEES27_NS21_6thread17LinearCombinationISL_Li1EffLNS28_9ScaleType4KindE0ELNS_15FloatRoundStyleE2ESL_EENS_4gemm15EpilogueDefaultEEEEEvvEEEEvNT_6ParamsE --------------------------
	.section	.nv.shared._ZN7cutlass13device_kernelINS_4conv6kernel13ConvUniversalINS1_16ConvProblemShapeILNS1_8OperatorE2ELi2EEENS1_10collective14CollectiveConvINS1_46MainloopSm90TmaGmmaWarpSpecializedImplicitGemmILS5_2ELi5ELi2EN4cute5tupleIJNSA_1CILi1EEESD_SD_EEENS1_36KernelImplicitTmaWarpSpecializedSm90ELi1EEENSB_IJNSC_ILi256EEENSB_IJNSC_ILi64EEEEEESJ_EEENS_10bfloat16_tESL_NSA_8TiledMMAINSA_8MMA_AtomIJNSA_4SM904GMMA27MMA_64x64x16_F32BF16BF16_SSILNSP_5MajorE1ELSR_1ELNSP_7ScaleInE1ELSS_1EEEEEENSA_6LayoutISE_NSB_IJNSC_ILi0EEESW_SW_EEEEENSB_IJNSA_10UnderscoreESZ_SZ_EEEEENS7_6detail26Sm90ImplicitGemmTileTraitsINSA_13SM90_TMA_LOADENSA_14ComposedLayoutINSA_7SwizzleILi3ELi4ELi3EEENSA_18smem_ptr_flag_bitsILi16EEENSV_INSB_IJNSB_IJSI_NSC_ILi4EEEEEENSB_IJNSC_ILi8EEES1C_EEENSB_IJSD_NSC_ILi5EEEEEEEEENSB_IJNSB_IJSD_NSC_ILi4096EEEEEENSB_IJSI_NSC_ILi512EEEEEENSB_IJSW_NSC_ILi16384EEEEEEEEEEEEEvEENS13_INSA_20SM90_TMA_LOAD_IM2COLENS15_IS17_S19_NSV_INSB_IJNSB_IJSI_SD_EEES1D_S1F_EEENSB_IJNSB_IJSD_SW_EEES1K_NSB_IJSW_S1H_EEEEEEEEEEvEEEENS_8epilogue10collective6detail29Sm90TmaWarpSpecializedAdapterINS22_15DefaultEpilogueISL_NSB_IJlNSB_IJSD_llEEESW_EEES27_NS21_6thread17LinearCombinationISL_Li1EffLNS28_9ScaleType4KindE0ELNS_15FloatRoundStyleE2ESL_EENS_4gemm15EpilogueDefaultEEEEEvvEEEEvNT_6ParamsE,"aw",@nobits
	.sectionflags	@""
	.align	16
	.zero		1024


//--------------------- .nv.shared.reserved.0     --------------------------
	.section	.nv.shared.reserved.0,"aw",@nobits
	.weak		__nv_reservedSMEM_offset_0_alias
	.size		__nv_reservedSMEM_offset_0_alias, 0, 0
	.other		__nv_reservedSMEM_offset_0_alias,@"STO_CUDA_RESERVED_SHARED STV_DEFAULT"
__nv_reservedSMEM_offset_0_alias:
	.zero		0


//--------------------- .nv.global                --------------------------
	.section	.nv.global,"aw",@nobits
.nv.global:
	.type		_ZN39_INTERNAL_27d5b54e_4_k_cu_b72daf6c_31004cute1_E,@object
	.size		_ZN39_INTERNAL_27d5b54e_4_k_cu_b72daf6c_31004cute1_E,(_ZN39_INTERNAL_27d5b54e_4_k_cu_b72daf6c_31004cuda3std3__45__cpo6cbeginE - _ZN39_INTERNAL_27d5b54e_4_k_cu_b72daf6c_31004cute1_E)
_ZN39_INTERNAL_27d5b54e_4_k_cu_b72daf6c_31004cute1_E:
	.zero		1
	.type		_ZN39_INTERNAL_27d5b54e_4_k_cu_b72daf6c_31004cuda3std3__45__cpo6cbeginE,@object
	.size		_ZN39_INTERNAL_27d5b54e_4_k_cu_b72daf6c_31004cuda3std3__45__cpo6cbeginE,(_ZN39_INTERNAL_27d5b54e_4_k_cu_b72daf6c_31004cuda3std3__48in_placeE - _ZN39_INTERNAL_27d5b54e_4_k_cu_b72daf6c_31004cuda3std3__45__cpo6cbeginE)
_ZN39_INTERNAL_27d5b54e_4_k_cu_b72daf6c_31004cuda3std3__45__cpo6cbeginE:
	.zero		1
	.type		_ZN39_INTERNAL_27d5b54e_4_k_cu_b72daf6c_31004cuda3std3__48in_placeE,@object
	.size		_ZN39_INTERNAL_27d5b54e_4_k_cu_b72daf6c_31004cuda3std3__48in_placeE,(_ZN39_INTERNAL_27d5b54e_4_k_cu_b72daf6c_31004cuda3std6ranges3__45__cpo9iter_moveE - _ZN39_INTERNAL_27d5b54e_4_k_cu_b72daf6c_31004cuda3std3__48in_placeE)
_ZN39_INTERNAL_27d5b54e_4_k_cu_b72daf6c_31004cuda3std3__48in_placeE:
	.zero		1
	.type		_ZN39_INTERNAL_27d5b54e_4_k_cu_b72daf6c_31004cuda3std6ranges3__45__cpo9iter_moveE,@object
	.size		_ZN39_INTERNAL_27d5b54e_4_k_cu_b72daf6c_31004cuda3std6ranges3__45__cpo9iter_moveE,(_ZN39_INTERNAL_27d5b54e_4_k_cu_b72daf6c_31004cuda3std3__45__cpo5beginE - _ZN39_INTERNAL_27d5b54e_4_k_cu_b72daf6c_31004cuda3std6ranges3__45__cpo9iter_moveE)
_ZN39_INTERNAL_27d5b54e_4_k_cu_b72daf6c_31004cuda3std6ranges3__45__cpo9iter_moveE:
	.zero		1
	.type		_ZN39_INTERNAL_27d5b54e_4_k_cu_b72daf6c_31004cuda3std3__45__cpo5beginE,@object
	.size		_ZN39_INTERNAL_27d5b54e_4_k_cu_b72daf6c_31004cuda3std3__45__cpo5beginE,(_ZN39_INTERNAL_27d5b54e_4_k_cu_b72daf6c_31004cuda3std3__441_GLOBAL__N__27d5b54e_4_k_cu_b72daf6c_31006ignoreE - _ZN39_INTERNAL_27d5b54e_4_k_cu_b72daf6c_31004cuda3std3__45__cpo5beginE)
_ZN39_INTERNAL_27d5b54e_4_k_cu_b72daf6c_31004cuda3std3__45__cpo5beginE:
	.zero		1
	.type		_ZN39_INTERNAL_27d5b54e_4_k_cu_b72daf6c_31004cuda3std3__441_GLOBAL__N__27d5b54e_4_k_cu_b72daf6c_31006ignoreE,@object
	.size		_ZN39_INTERNAL_27d5b54e_4_k_cu_b72daf6c_31004cuda3std3__441_GLOBAL__N__27d5b54e_4_k_cu_b72daf6c_31006ignoreE,(_ZN39_INTERNAL_27d5b54e_4_k_cu_b72daf6c_31004cute7productE - _ZN39_INTERNAL_27d5b54e_4_k_cu_b72daf6c_31004cuda3std3__441_GLOBAL__N__27d5b54e_4_k_cu_b72daf6c_31006ignoreE)
_ZN39_INTERNAL_27d5b54e_4_k_cu_b72daf6c_31004cuda3std3__441_GLOBAL__N__27d5b54e_4_k_cu_b72daf6c_31006ignoreE:
	.zero		1
	.type		_ZN39_INTERNAL_27d5b54e_4_k_cu_b72daf6c_31004cute7productE,@object
	.size		_ZN39_INTERNAL_27d5b54e_4_k_cu_b72daf6c_31004cute7productE,(_ZN39_INTERNAL_27d5b54e_4_k_cu_b72daf6c_31004cuda3std3__45__cpo3endE - _ZN39_INTERNAL_27d5b54e_4_k_cu_b72daf6c_31004cute7productE)
_ZN39_INTERNAL_27d5b54e_4_k_cu_b72daf6c_31004cute7productE:
	.zero		1
	.type		_ZN39_INTERNAL_27d5b54e_4_k_cu_b72daf6c_31004cuda3std3__45__cpo3endE,@object
	.size		_ZN39_INTERNAL_27d5b54e_4_k_cu_b72daf6c_31004cuda3std3__45__cpo3endE,(_ZN39_INTERNAL_27d5b54e_4_k_cu_b72daf6c_31004cuda3std3__419piecewise_constructE - _ZN39_INTERNAL_27d5b54e_4_k_cu_b72daf6c_31004cuda3std3__45__cpo3endE)
_ZN39_INTERNAL_27d5b54e_4_k_cu_b72daf6c_31004cuda3std3__45__cpo3endE:
	.zero		1
	.type		_ZN39_INTERNAL_27d5b54e_4_k_cu_b72daf6c_31004cuda3std3__419piecewise_constructE,@object
	.size		_ZN39_INTERNAL_27d5b54e_4_k_cu_b72daf6c_31004cuda3std3__419piecewise_constructE,(_ZN39_INTERNAL_27d5b54e_4_k_cu_b72daf6c_31004cuda3std3__45__cpo4cendE - _ZN39_INTERNAL_27d5b54e_4_k_cu_b72daf6c_31004cuda3std3__419piecewise_constructE)
_ZN39_INTERNAL_27d5b54e_4_k_cu_b72daf6c_31004cuda3std3__419piecewise_constructE:
	.zero		1
	.type		_ZN39_INTERNAL_27d5b54e_4_k_cu_b72daf6c_31004cuda3std3__45__cpo4cendE,@object
	.size		_ZN39_INTERNAL_27d5b54e_4_k_cu_b72daf6c_31004cuda3std3__45__cpo4cendE,(_ZN39_INTERNAL_27d5b54e_4_k_cu_b72daf6c_31004cuda3std6ranges3__45__cpo4swapE - _ZN39_INTERNAL_27d5b54e_4_k_cu_b72daf6c_31004cuda3std3__45__cpo4cendE)
_ZN39_INTERNAL_27d5b54e_4_k_cu_b72daf6c_31004cuda3std3__45__cpo4cendE:
	.zero		1
	.type		_ZN39_INTERNAL_27d5b54e_4_k_cu_b72daf6c_31004cuda3std6ranges3__45__cpo4swapE,@object
	.size		_ZN39_INTERNAL_27d5b54e_4_k_cu_b72daf6c_31004cuda3std6ranges3__45__cpo4swapE,(.L_7 - _ZN39_INTERNAL_27d5b54e_4_k_cu_b72daf6c_31004cuda3std6ranges3__45__cpo4swapE)
_ZN39_INTERNAL_27d5b54e_4_k_cu_b72daf6c_31004cuda3std6ranges3__45__cpo4swapE:
	.zero		1
.L_7:


//--------------------- .nv.constant0._ZN7cutlass13device_kernelINS_4conv6kernel13ConvUniversalINS1_16ConvProblemShapeILNS1_8OperatorE2ELi2EEENS1_10collective14CollectiveConvINS1_46MainloopSm90TmaGmmaWarpSpecializedImplicitGemmILS5_2ELi5ELi2EN4cute5tupleIJNSA_1CILi1EEESD_SD_EEENS1_36KernelImplicitTmaWarpSpecializedSm90ELi1EEENSB_IJNSC_ILi256EEENSB_IJNSC_ILi64EEEEEESJ_EEENS_10bfloat16_tESL_NSA_8TiledMMAINSA_8MMA_AtomIJNSA_4SM904GMMA27MMA_64x64x16_F32BF16BF16_SSILNSP_5MajorE1ELSR_1ELNSP_7ScaleInE1ELSS_1EEEEEENSA_6LayoutISE_NSB_IJNSC_ILi0EEESW_SW_EEEEENSB_IJNSA_10UnderscoreESZ_SZ_EEEEENS7_6detail26Sm90ImplicitGemmTileTraitsINSA_13SM90_TMA_LOADENSA_14ComposedLayoutINSA_7SwizzleILi3ELi4ELi3EEENSA_18smem_ptr_flag_bitsILi16EEENSV_INSB_IJNSB_IJSI_NSC_ILi4EEEEEENSB_IJNSC_ILi8EEES1C_EEENSB_IJSD_NSC_ILi5EEEEEEEEENSB_IJNSB_IJSD_NSC_ILi4096EEEEEENSB_IJSI_NSC_ILi512EEEEEENSB_IJSW_NSC_ILi16384EEEEEEEEEEEEEvEENS13_INSA_20SM90_TMA_LOAD_IM2COLENS15_IS17_S19_NSV_INSB_IJNSB_IJSI_SD_EEES1D_S1F_EEENSB_IJNSB_IJSD_SW_EEES1K_NSB_IJSW_S1H_EEEEEEEEEEvEEEENS_8epilogue10collective6detail29Sm90TmaWarpSpecializedAdapterINS22_15DefaultEpilogueISL_NSB_IJlNSB_IJSD_llEEESW_EEES27_NS21_6thread17LinearCombinationISL_Li1EffLNS28_9ScaleType4KindE0ELNS_15FloatRoundStyleE2ESL_EENS_4gemm15EpilogueDefaultEEEEEvvEEEEvNT_6ParamsE --------------------------
	.section	.nv.constant0._ZN7cutlass13device_kernelINS_4conv6kernel13ConvUniversalINS1_16ConvProblemShapeILNS1_8OperatorE2ELi2EEENS1_10collective14CollectiveConvINS1_46MainloopSm90TmaGmmaWarpSpecializedImplicitGemmILS5_2ELi5ELi2EN4cute5tupleIJNSA_1CILi1EEESD_SD_EEENS1_36KernelImplicitTmaWarpSpecializedSm90ELi1EEENSB_IJNSC_ILi256EEENSB_IJNSC_ILi64EEEEEESJ_EEENS_10bfloat16_tESL_NSA_8TiledMMAINSA_8MMA_AtomIJNSA_4SM904GMMA27MMA_64x64x16_F32BF16BF16_SSILNSP_5MajorE1ELSR_1ELNSP_7ScaleInE1ELSS_1EEEEEENSA_6LayoutISE_NSB_IJNSC_ILi0EEESW_SW_EEEEENSB_IJNSA_10UnderscoreESZ_SZ_EEEEENS7_6detail26Sm90ImplicitGemmTileTraitsINSA_13SM90_TMA_LOADENSA_14ComposedLayoutINSA_7SwizzleILi3ELi4ELi3EEENSA_18smem_ptr_flag_bitsILi16EEENSV_INSB_IJNSB_IJSI_NSC_ILi4EEEEEENSB_IJNSC_ILi8EEES1C_EEENSB_IJSD_NSC_ILi5EEEEEEEEENSB_IJNSB_IJSD_NSC_ILi4096EEEEEENSB_IJSI_NSC_ILi512EEEEEENSB_IJSW_NSC_ILi16384EEEEEEEEEEEEEvEENS13_INSA_20SM90_TMA_LOAD_IM2COLENS15_IS17_S19_NSV_INSB_IJNSB_IJSI_SD_EEES1D_S1F_EEENSB_IJNSB_IJSD_SW_EEES1K_NSB_IJSW_S1H_EEEEEEEEEEvEEEENS_8epilogue10collective6detail29Sm90TmaWarpSpecializedAdapterINS22_15DefaultEpilogueISL_NSB_IJlNSB_IJSD_llEEESW_EEES27_NS21_6thread17LinearCombinationISL_Li1EffLNS28_9ScaleType4KindE0ELNS_15FloatRoundStyleE2ESL_EENS_4gemm15EpilogueDefaultEEEEEvvEEEEvNT_6ParamsE,"a",@progbits
	.sectionflags	@""
	.align	4
.nv.constant0._ZN7cutlass13device_kernelINS_4conv6kernel13ConvUniversalINS1_16ConvProblemShapeILNS1_8OperatorE2ELi2EEENS1_10collective14CollectiveConvINS1_46MainloopSm90TmaGmmaWarpSpecializedImplicitGemmILS5_2ELi5ELi2EN4cute5tupleIJNSA_1CILi1EEESD_SD_EEENS1_36KernelImplicitTmaWarpSpecializedSm90ELi1EEENSB_IJNSC_ILi256EEENSB_IJNSC_ILi64EEEEEESJ_EEENS_10bfloat16_tESL_NSA_8TiledMMAINSA_8MMA_AtomIJNSA_4SM904GMMA27MMA_64x64x16_F32BF16BF16_SSILNSP_5MajorE1ELSR_1ELNSP_7ScaleInE1ELSS_1EEEEEENSA_6LayoutISE_NSB_IJNSC_ILi0EEESW_SW_EEEEENSB_IJNSA_10UnderscoreESZ_SZ_EEEEENS7_6detail26Sm90ImplicitGemmTileTraitsINSA_13SM90_TMA_LOADENSA_14ComposedLayoutINSA_7SwizzleILi3ELi4ELi3EEENSA_18smem_ptr_flag_bitsILi16EEENSV_INSB_IJNSB_IJSI_NSC_ILi4EEEEEENSB_IJNSC_ILi8EEES1C_EEENSB_IJSD_NSC_ILi5EEEEEEEEENSB_IJNSB_IJSD_NSC_ILi4096EEEEEENSB_IJSI_NSC_ILi512EEEEEENSB_IJSW_NSC_ILi16384EEEEEEEEEEEEEvEENS13_INSA_20SM90_TMA_LOAD_IM2COLENS15_IS17_S19_NSV_INSB_IJNSB_IJSI_SD_EEES1D_S1F_EEENSB_IJNSB_IJSD_SW_EEES1K_NSB_IJSW_S1H_EEEEEEEEEEvEEEENS_8epilogue10collective6detail29Sm90TmaWarpSpecializedAdapterINS22_15DefaultEpilogueISL_NSB_IJlNSB_IJSD_llEEESW_EEES27_NS21_6thread17LinearCombinationISL_Li1EffLNS28_9ScaleType4KindE0ELNS_15FloatRoundStyleE2ESL_EENS_4gemm15EpilogueDefaultEEEEEvvEEEEvNT_6ParamsE:
	.zero		1536


//--------------------- SYMBOLS --------------------------

	.type		.nv.reservedSmem.offset0,@object
	.size		.nv.reservedSmem.offset0,0x4
